// auto-generated by cutlass_sweep.epilogue — config: {"arch": "sm_100", "cluster_m": 2, "cluster_n": 1, "dtype": "fp16", "fusion": "bias_relu", "tile_k": 64, "tile_m": 128, "tile_n": 256}
#include "cutlass/cutlass.h"
#include "cutlass/gemm/collective/collective_builder.hpp"
#include "cutlass/gemm/device/gemm_universal_adapter.h"
#include "cutlass/gemm/kernel/gemm_universal.hpp"
#include "cutlass/epilogue/collective/collective_builder.hpp"
#include "cutlass/epilogue/fusion/operations.hpp"
#include "cutlass/epilogue/thread/activation.h"

using Elem = cutlass::half_t;
using Acc  = float;
using TileShape    = cute::Shape<cute::_128, cute::_256, cute::_64>;
using ClusterShape = cute::Shape<cute::_2, cute::_1, cute::_1>;
using FusionOp     = cutlass::epilogue::fusion::LinCombPerRowBiasEltAct<cutlass::epilogue::thread::ReLU, Elem, Acc>;

using CollectiveEpilogue = typename cutlass::epilogue::collective::CollectiveBuilder<
    cutlass::arch::Sm100, cutlass::arch::OpClassTensorOp,
    TileShape, ClusterShape,
    cutlass::epilogue::collective::EpilogueTileAuto,
    Acc, Acc,
    Elem, cutlass::layout::RowMajor, 128 / cutlass::sizeof_bits<Elem>::value,
    Elem, cutlass::layout::RowMajor, 128 / cutlass::sizeof_bits<Elem>::value,
    cutlass::epilogue::collective::EpilogueScheduleAuto,
    FusionOp
  >::CollectiveOp;

using CollectiveMainloop = typename cutlass::gemm::collective::CollectiveBuilder<
    cutlass::arch::Sm100, cutlass::arch::OpClassTensorOp,
    Elem, cutlass::layout::RowMajor, 128 / cutlass::sizeof_bits<Elem>::value,
    Elem, cutlass::layout::ColumnMajor, 128 / cutlass::sizeof_bits<Elem>::value,
    Acc,
    TileShape, ClusterShape,
    cutlass::gemm::collective::StageCountAutoCarveout<
        static_cast<int>(sizeof(typename CollectiveEpilogue::SharedStorage))>,
    cutlass::gemm::collective::KernelScheduleAuto
  >::CollectiveOp;

using GemmKernel = cutlass::gemm::kernel::GemmUniversal<
    cute::Shape<int,int,int,int>, CollectiveMainloop, CollectiveEpilogue>;
using Gemm = cutlass::gemm::device::GemmUniversalAdapter<GemmKernel>;

auto* _anchor = &cutlass::device_kernel<GemmKernel>;


// ===== COMPILED SASS (sm_100a) =====

	.target	sm_100a

	.elftype	@"ET_EXEC"


//--------------------- .note.nv.tkinfo           --------------------------
	.section	.note.nv.tkinfo,"",@"SHT_NOTE"
	.sectionflags	@"SHF_NOTE_NV_TKINFO"
	.tkinfo
        /*0018*/ 	.word	0x00000002
        /*0030*/ 	.string	""
        /*0030*/ 	.string	"ptxas"
        /*0030*/ 	.string	"Cuda compilation tools, release 13.0, V13.0.88"
        /*0030*/ 	.string	"Build cuda_13.0.r13.0/compiler.36424714_0"
        /*0030*/ 	.string	"-arch sm_100a -m 64 "



//--------------------- .note.nv.cuinfo           --------------------------
	.section	.note.nv.cuinfo,"",@"SHT_NOTE"
	.sectionflags	@"SHF_NOTE_NV_CUINFO"
        /*0018*/ 	.short	0x0002
        /*001a*/ 	.short	0x0064
        /*001c*/ 	.short	0x0082
	.zero		2


//--------------------- .nv.info                  --------------------------
	.section	.nv.info,"",@"SHT_CUDA_INFO"
	.align	4


	//----- nvinfo : EIATTR_REGCOUNT
	.align		4
        /*0000*/ 	.byte	0x04, 0x2f
        /*0002*/ 	.short	(.L_19 - .L_18)
	.align		4
.L_18:
        /*0004*/ 	.word	index@(_ZN7cutlass13device_kernelINS_4gemm6kernel13GemmUniversalIN4cute5tupleIJiiiiEEENS1_10collective13CollectiveMmaINS1_35MainloopSm100TmaUmmaWarpSpecializedILi8ELi2ELi4ENS5_IJNS4_1CILi2EEENSA_ILi1EEESC_EEEEENS5_IJNSA_ILi128EEENSA_ILi256EEENSA_ILi64EEEEEENS_6half_tENS5_IJlSC_lEEESJ_SK_NS4_8TiledMMAINS4_8MMA_AtomIJNS4_26SM100_MMA_F16BF16_2x1SM_SSISJ_SJ_fLi128ELi256ELNS4_4UMMA5MajorE0ELSP_0ELNSO_7ScaleInE0ELSQ_0EEEEEENS4_6LayoutINS5_IJSC_SC_SC_EEENS5_IJNSA_ILi0EEESV_SV_EEEEENS5_IJNS4_10UnderscoreESY_SY_EEEEENS4_18SM100_TMA_2SM_LOADENS4_14ComposedLayoutINS4_7SwizzleILi3ELi4ELi3EEENS4_18smem_ptr_flag_bitsILi16EEENST_INS5_IJNSA_ILi8EEESH_EEENS5_IJSH_SC_EEEEEEEvNS4_8identityES11_S1B_vS1C_EENS_8epilogue10collective18CollectiveEpilogueINS1E_23Sm100TmaWarpSpecializedILi4ELi2ELi32ELb1ELb0EEEJNS5_IJSH_SG_SH_EEENS5_IJNST_ISH_SC_EENST_INS5_IJNSA_ILi32EEESB_EEENS5_IJSC_SF_EEEEEEEESJ_SK_SJ_SK_NS1E_6fusion15FusionCallbacksIS1I_NS1Q_23LinCombPerRowBiasEltActINS1E_6thread4ReLuESJ_fSJ_SJ_fLi8ELNS_15FloatRoundStyleE2EEES1J_S1P_JEEENS4_5SM1004TMEM4LOAD26SM100_TMEM_LOAD_32dp32b32xENS4_13SM90_TMA_LOADENS12_INS13_ILi2ELi4ELi3EEES16_NST_INS5_IJS17_S1L_EEENS5_IJS1L_SC_EEEEEEENS4_39AutoVectorizingCopyWithAssumedAlignmentILi128EEENS4_14SM90_TMA_STOREES27_S29_S29_EEEvvEEEEvNT_6ParamsE)
        /*0008*/ 	.word	0x0000007b


	//----- nvinfo : EIATTR_FRAME_SIZE
	.align		4
.L_19:
        /*000c*/ 	.byte	0x04, 0x11
        /*000e*/ 	.short	(.L_21 - .L_20)
	.align		4
.L_20:
        /*0010*/ 	.word	index@($__internal_2_$__cuda_sm10x_tcgen05_guardrail_trap_unallocated_columns_being_dealloced)
        /*0014*/ 	.word	0x00000000


	//----- nvinfo : EIATTR_FRAME_SIZE
	.align		4
.L_21:
        /*0018*/ 	.byte	0x04, 0x11
        /*001a*/ 	.short	(.L_23 - .L_22)
	.align		4
.L_22:
        /*001c*/ 	.word	index@($__internal_1_$__cuda_sm10x_tcgen05_guardrail_trap_phase_invalid_during_alloc)
        /*0020*/ 	.word	0x00000000


	//----- nvinfo : EIATTR_FRAME_SIZE
	.align		4
.L_23:
        /*0024*/ 	.byte	0x04, 0x11
        /*0026*/ 	.short	(.L_25 - .L_24)
	.align		4
.L_24:
        /*0028*/ 	.word	index@($__internal_0_$__cuda_sm10x_tcgen05_guardrail_trap_col_being_dealloced_not_returned_by_alloc)
        /*002c*/ 	.word	0x00000000


	//----- nvinfo : EIATTR_FRAME_SIZE
	.align		4
.L_25:
        /*0030*/ 	.byte	0x04, 0x11
        /*0032*/ 	.short	(.L_27 - .L_26)
	.align		4
.L_26:
        /*0034*/ 	.word	index@(_ZN7cutlass13device_kernelINS_4gemm6kernel13GemmUniversalIN4cute5tupleIJiiiiEEENS1_10collective13CollectiveMmaINS1_35MainloopSm100TmaUmmaWarpSpecializedILi8ELi2ELi4ENS5_IJNS4_1CILi2EEENSA_ILi1EEESC_EEEEENS5_IJNSA_ILi128EEENSA_ILi256EEENSA_ILi64EEEEEENS_6half_tENS5_IJlSC_lEEESJ_SK_NS4_8TiledMMAINS4_8MMA_AtomIJNS4_26SM100_MMA_F16BF16_2x1SM_SSISJ_SJ_fLi128ELi256ELNS4_4UMMA5MajorE0ELSP_0ELNSO_7ScaleInE0ELSQ_0EEEEEENS4_6LayoutINS5_IJSC_SC_SC_EEENS5_IJNSA_ILi0EEESV_SV_EEEEENS5_IJNS4_10UnderscoreESY_SY_EEEEENS4_18SM100_TMA_2SM_LOADENS4_14ComposedLayoutINS4_7SwizzleILi3ELi4ELi3EEENS4_18smem_ptr_flag_bitsILi16EEENST_INS5_IJNSA_ILi8EEESH_EEENS5_IJSH_SC_EEEEEEEvNS4_8identityES11_S1B_vS1C_EENS_8epilogue10collective18CollectiveEpilogueINS1E_23Sm100TmaWarpSpecializedILi4ELi2ELi32ELb1ELb0EEEJNS5_IJSH_SG_SH_EEENS5_IJNST_ISH_SC_EENST_INS5_IJNSA_ILi32EEESB_EEENS5_IJSC_SF_EEEEEEEESJ_SK_SJ_SK_NS1E_6fusion15FusionCallbacksIS1I_NS1Q_23LinCombPerRowBiasEltActINS1E_6thread4ReLuESJ_fSJ_SJ_fLi8ELNS_15FloatRoundStyleE2EEES1J_S1P_JEEENS4_5SM1004TMEM4LOAD26SM100_TMEM_LOAD_32dp32b32xENS4_13SM90_TMA_LOADENS12_INS13_ILi2ELi4ELi3EEES16_NST_INS5_IJS17_S1L_EEENS5_IJS1L_SC_EEEEEEENS4_39AutoVectorizingCopyWithAssumedAlignmentILi128EEENS4_14SM90_TMA_STOREES27_S29_S29_EEEvvEEEEvNT_6ParamsE)
        /*0038*/ 	.word	0x00000000


	//----- nvinfo : EIATTR_MIN_STACK_SIZE
	.align		4
.L_27:
        /*003c*/ 	.byte	0x04, 0x12
        /*003e*/ 	.short	(.L_29 - .L_28)
	.align		4
.L_28:
        /*0040*/ 	.word	index@(_ZN7cutlass13device_kernelINS_4gemm6kernel13GemmUniversalIN4cute5tupleIJiiiiEEENS1_10collective13CollectiveMmaINS1_35MainloopSm100TmaUmmaWarpSpecializedILi8ELi2ELi4ENS5_IJNS4_1CILi2EEENSA_ILi1EEESC_EEEEENS5_IJNSA_ILi128EEENSA_ILi256EEENSA_ILi64EEEEEENS_6half_tENS5_IJlSC_lEEESJ_SK_NS4_8TiledMMAINS4_8MMA_AtomIJNS4_26SM100_MMA_F16BF16_2x1SM_SSISJ_SJ_fLi128ELi256ELNS4_4UMMA5MajorE0ELSP_0ELNSO_7ScaleInE0ELSQ_0EEEEEENS4_6LayoutINS5_IJSC_SC_SC_EEENS5_IJNSA_ILi0EEESV_SV_EEEEENS5_IJNS4_10UnderscoreESY_SY_EEEEENS4_18SM100_TMA_2SM_LOADENS4_14ComposedLayoutINS4_7SwizzleILi3ELi4ELi3EEENS4_18smem_ptr_flag_bitsILi16EEENST_INS5_IJNSA_ILi8EEESH_EEENS5_IJSH_SC_EEEEEEEvNS4_8identityES11_S1B_vS1C_EENS_8epilogue10collective18CollectiveEpilogueINS1E_23Sm100TmaWarpSpecializedILi4ELi2ELi32ELb1ELb0EEEJNS5_IJSH_SG_SH_EEENS5_IJNST_ISH_SC_EENST_INS5_IJNSA_ILi32EEESB_EEENS5_IJSC_SF_EEEEEEEESJ_SK_SJ_SK_NS1E_6fusion15FusionCallbacksIS1I_NS1Q_23LinCombPerRowBiasEltActINS1E_6thread4ReLuESJ_fSJ_SJ_fLi8ELNS_15FloatRoundStyleE2EEES1J_S1P_JEEENS4_5SM1004TMEM4LOAD26SM100_TMEM_LOAD_32dp32b32xENS4_13SM90_TMA_LOADENS12_INS13_ILi2ELi4ELi3EEES16_NST_INS5_IJS17_S1L_EEENS5_IJS1L_SC_EEEEEEENS4_39AutoVectorizingCopyWithAssumedAlignmentILi128EEENS4_14SM90_TMA_STOREES27_S29_S29_EEEvvEEEEvNT_6ParamsE)
        /*0044*/ 	.word	0x00000000
.L_29:


//--------------------- .nv.compat                --------------------------
	.section	.nv.compat,"",@"SHT_CUDA_COMPAT_INFO"
	.align	4
        /*0000*/ 	.byte	0x02, 0x09, 0x01, 0x00, 0x02, 0x02, 0x02, 0x00, 0x02, 0x05, 0x05, 0x00, 0x03, 0x07, 0x01, 0x01
        /*0010*/ 	.byte	0x02, 0x03, 0x01, 0x00, 0x02, 0x06, 0x01, 0x00, 0x04, 0x0b, 0x08, 0x00, 0x09, 0x00, 0x00, 0x00
        /*0020*/ 	.byte	0x00, 0x00, 0x00, 0x00


//--------------------- .nv.info._ZN7cutlass13device_kernelINS_4gemm6kernel13GemmUniversalIN4cute5tupleIJiiiiEEENS1_10collective13CollectiveMmaINS1_35MainloopSm100TmaUmmaWarpSpecializedILi8ELi2ELi4ENS5_IJNS4_1CILi2EEENSA_ILi1EEESC_EEEEENS5_IJNSA_ILi128EEENSA_ILi256EEENSA_ILi64EEEEEENS_6half_tENS5_IJlSC_lEEESJ_SK_NS4_8TiledMMAINS4_8MMA_AtomIJNS4_26SM100_MMA_F16BF16_2x1SM_SSISJ_SJ_fLi128ELi256ELNS4_4UMMA5MajorE0ELSP_0ELNSO_7ScaleInE0ELSQ_0EEEEEENS4_6LayoutINS5_IJSC_SC_SC_EEENS5_IJNSA_ILi0EEESV_SV_EEEEENS5_IJNS4_10UnderscoreESY_SY_EEEEENS4_18SM100_TMA_2SM_LOADENS4_14ComposedLayoutINS4_7SwizzleILi3ELi4ELi3EEENS4_18smem_ptr_flag_bitsILi16EEENST_INS5_IJNSA_ILi8EEESH_EEENS5_IJSH_SC_EEEEEEEvNS4_8identityES11_S1B_vS1C_EENS_8epilogue10collective18CollectiveEpilogueINS1E_23Sm100TmaWarpSpecializedILi4ELi2ELi32ELb1ELb0EEEJNS5_IJSH_SG_SH_EEENS5_IJNST_ISH_SC_EENST_INS5_IJNSA_ILi32EEESB_EEENS5_IJSC_SF_EEEEEEEESJ_SK_SJ_SK_NS1E_6fusion15FusionCallbacksIS1I_NS1Q_23LinCombPerRowBiasEltActINS1E_6thread4ReLuESJ_fSJ_SJ_fLi8ELNS_15FloatRoundStyleE2EEES1J_S1P_JEEENS4_5SM1004TMEM4LOAD26SM100_TMEM_LOAD_32dp32b32xENS4_13SM90_TMA_LOADENS12_INS13_ILi2ELi4ELi3EEES16_NST_INS5_IJS17_S1L_EEENS5_IJS1L_SC_EEEEEEENS4_39AutoVectorizingCopyWithAssumedAlignmentILi128EEENS4_14SM90_TMA_STOREES27_S29_S29_EEEvvEEEEvNT_6ParamsE --------------------------
	.section	.nv.info._ZN7cutlass13device_kernelINS_4gemm6kernel13GemmUniversalIN4cute5tupleIJiiiiEEENS1_10collective13CollectiveMmaINS1_35MainloopSm100TmaUmmaWarpSpecializedILi8ELi2ELi4ENS5_IJNS4_1CILi2EEENSA_ILi1EEESC_EEEEENS5_IJNSA_ILi128EEENSA_ILi256EEENSA_ILi64EEEEEENS_6half_tENS5_IJlSC_lEEESJ_SK_NS4_8TiledMMAINS4_8MMA_AtomIJNS4_26SM100_MMA_F16BF16_2x1SM_SSISJ_SJ_fLi128ELi256ELNS4_4UMMA5MajorE0ELSP_0ELNSO_7ScaleInE0ELSQ_0EEEEEENS4_6LayoutINS5_IJSC_SC_SC_EEENS5_IJNSA_ILi0EEESV_SV_EEEEENS5_IJNS4_10UnderscoreESY_SY_EEEEENS4_18SM100_TMA_2SM_LOADENS4_14ComposedLayoutINS4_7SwizzleILi3ELi4ELi3EEENS4_18smem_ptr_flag_bitsILi16EEENST_INS5_IJNSA_ILi8EEESH_EEENS5_IJSH_SC_EEEEEEEvNS4_8identityES11_S1B_vS1C_EENS_8epilogue10collective18CollectiveEpilogueINS1E_23Sm100TmaWarpSpecializedILi4ELi2ELi32ELb1ELb0EEEJNS5_IJSH_SG_SH_EEENS5_IJNST_ISH_SC_EENST_INS5_IJNSA_ILi32EEESB_EEENS5_IJSC_SF_EEEEEEEESJ_SK_SJ_SK_NS1E_6fusion15FusionCallbacksIS1I_NS1Q_23LinCombPerRowBiasEltActINS1E_6thread4ReLuESJ_fSJ_SJ_fLi8ELNS_15FloatRoundStyleE2EEES1J_S1P_JEEENS4_5SM1004TMEM4LOAD26SM100_TMEM_LOAD_32dp32b32xENS4_13SM90_TMA_LOADENS12_INS13_ILi2ELi4ELi3EEES16_NST_INS5_IJS17_S1L_EEENS5_IJS1L_SC_EEEEEEENS4_39AutoVectorizingCopyWithAssumedAlignmentILi128EEENS4_14SM90_TMA_STOREES27_S29_S29_EEEvvEEEEvNT_6ParamsE,"",@"SHT_CUDA_INFO"
	.sectionflags	@""
	.align	4


	//----- nvinfo : EIATTR_CUDA_API_VERSION
	.align		4
        /*0000*/ 	.byte	0x04, 0x37
        /*0002*/ 	.short	(.L_31 - .L_30)
.L_30:
        /*0004*/ 	.word	0x00000082


	//----- nvinfo : EIATTR_KPARAM_INFO
	.align		4
.L_31:
        /*0008*/ 	.byte	0x04, 0x17
        /*000a*/ 	.short	(.L_33 - .L_32)
.L_32:
        /*000c*/ 	.word	0x00000000
        /*0010*/ 	.short	0x0000
        /*0012*/ 	.short	0x0000
        /*0014*/ 	.byte	0x00, 0xf0, 0x01, 0x20


	//----- nvinfo : EIATTR_AT_ENTRY_FRAGMENTS
	.align		4
.L_33:
        /*0018*/ 	.byte	0x04, 0x4f
        /*001a*/ 	.short	(.L_35 - .L_34)


	//   ....[0]....
.L_34:
        /*001c*/ 	.word	0x00000007


	//----- nvinfo : EIATTR_RESERVED_SMEM_USED
	.align		4
.L_35:
        /*0020*/ 	.byte	0x01, 0x41
	.zero		2


	//----- nvinfo : EIATTR_SPARSE_MMA_MASK
	.align		4
        /*0024*/ 	.byte	0x03, 0x50
        /*0026*/ 	.short	0x0000


	//----- nvinfo : EIATTR_TCGEN05_2CTA_USED
	.align		4
        /*0028*/ 	.byte	0x01, 0x52
	.zero		2


	//----- nvinfo : EIATTR_MAXREG_COUNT
	.align		4
        /*002c*/ 	.byte	0x03, 0x1b
        /*002e*/ 	.short	0x00ff


	//----- nvinfo : EIATTR_NUM_BARRIERS
	.align		4
        /*0030*/ 	.byte	0x02, 0x4c
        /*0032*/ 	.byte	0x07
	.zero		1


	//----- nvinfo : EIATTR_EXTERNS
	.align		4
        /*0034*/ 	.byte	0x04, 0x0f
        /*0036*/ 	.short	(.L_37 - .L_36)


	//   ....[0]....
	.align		4
.L_36:
        /*0038*/ 	.word	index@(__assertfail)


	//----- nvinfo : EIATTR_MERCURY_ISA_VERSION
	.align		4
.L_37:
        /*003c*/ 	.byte	0x03, 0x5f
        /*003e*/ 	.short	0x0101


	//----- nvinfo : EIATTR_INT_WARP_WIDE_INSTR_OFFSETS
	.align		4
        /*0040*/ 	.byte	0x04, 0x31
        /*0042*/ 	.short	(.L_39 - .L_38)


	//   ....[0]....
.L_38:
        /*0044*/ 	.word	0x00000d60


	//   ....[1]....
        /*0048*/ 	.word	0x00000e00


	//   ....[2]....
        /*004c*/ 	.word	0x00002150


	//   ....[3]....
        /*0050*/ 	.word	0x00004250


	//   ....[4]....
        /*0054*/ 	.word	0x00004280


	//   ....[5]....
        /*0058*/ 	.word	0x000042d0


	//   ....[6]....
        /*005c*/ 	.word	0x00004bf0


	//   ....[7]....
        /*0060*/ 	.word	0x00004c10


	//   ....[8]....
        /*0064*/ 	.word	0x00004cf0


	//   ....[9]....
        /*0068*/ 	.word	0x00004db0


	//   ....[10]....
        /*006c*/ 	.word	0x00004dd0


	//   ....[11]....
        /*0070*/ 	.word	0x00004eb0


	//   ....[12]....
        /*0074*/ 	.word	0x00004fa0


	//   ....[13]....
        /*0078*/ 	.word	0x00004fc0


	//   ....[14]....
        /*007c*/ 	.word	0x000050c0


	//   ....[15]....
        /*0080*/ 	.word	0x00005270


	//   ....[16]....
        /*0084*/ 	.word	0x00005280


	//   ....[17]....
        /*0088*/ 	.word	0x00005410


	//----- nvinfo : EIATTR_COOP_GROUP_MASK_REGIDS
	.align		4
.L_39:
        /*008c*/ 	.byte	0x04, 0x29
        /*008e*/ 	.short	(.L_41 - .L_40)


	//   ....[0]....
.L_40:
        /*0090*/ 	.word	0xffffffff


	//   ....[1]....
        /*0094*/ 	.word	0xffffffff


	//   ....[2]....
        /*0098*/ 	.word	0xffffffff


	//   ....[3]....
        /*009c*/ 	.word	0xffffffff


	//   ....[4]....
        /*00a0*/ 	.word	0xffffffff


	//   ....[5]....
        /*00a4*/ 	.word	0xffffffff


	//   ....[6]....
        /*00a8*/ 	.word	0xffffffff


	//   ....[7]....
        /*00ac*/ 	.word	0xffffffff


	//   ....[8]....
        /*00b0*/ 	.word	0xffffffff


	//   ....[9]....
        /*00b4*/ 	.word	0xffffffff


	//   ....[10]....
        /*00b8*/ 	.word	0xffffffff


	//   ....[11]....
        /*00bc*/ 	.word	0xffffffff


	//   ....[12]....
        /*00c0*/ 	.word	0xffffffff


	//   ....[13]....
        /*00c4*/ 	.word	0xffffffff


	//----- nvinfo : EIATTR_COOP_GROUP_INSTR_OFFSETS
	.align		4
.L_41:
        /*00c8*/ 	.byte	0x04, 0x28
        /*00ca*/ 	.short	(.L_43 - .L_42)


	//   ....[0]....
.L_42:
        /*00cc*/ 	.word	0x000000c0


	//   ....[1]....
        /*00d0*/ 	.word	0x000004d0


	//   ....[2]....
        /*00d4*/ 	.word	0x000006d0


	//   ....[3]....
        /*00d8*/ 	.word	0x00000860


	//   ....[4]....
        /*00dc*/ 	.word	0x00000950


	//   ....[5]....
        /*00e0*/ 	.word	0x00000ab0


	//   ....[6]....
        /*00e4*/ 	.word	0x00000c40


	//   ....[7]....
        /*00e8*/ 	.word	0x00000e80


	//   ....[8]....
        /*00ec*/ 	.word	0x00002030


	//   ....[9]....
        /*00f0*/ 	.word	0x00003040


	//   ....[10]....
        /*00f4*/ 	.word	0x00003510


	//   ....[11]....
        /*00f8*/ 	.word	0x00003540


	//   ....[12]....
        /*00fc*/ 	.word	0x00004160


	//   ....[13]....
        /*0100*/ 	.word	0x00004370


	//----- nvinfo : EIATTR_VRC_CTA_INIT_COUNT
	.align		4
.L_43:
        /*0104*/ 	.byte	0x02, 0x4a
        /*0106*/ 	.byte	0x80
	.zero		1


	//----- nvinfo : EIATTR_SYSCALL_OFFSETS
	.align		4
        /*0108*/ 	.byte	0x04, 0x46
        /*010a*/ 	.short	(.L_45 - .L_44)


	//   ....[0]....
.L_44:
        /*010c*/ 	.word	0x00005f80


	//   ....[1]....
        /*0110*/ 	.word	0x00006070


	//   ....[2]....
        /*0114*/ 	.word	0x00006990


	//   ....[3]....
        /*0118*/ 	.word	0x00007650


	//   ....[4]....
        /*011c*/ 	.word	0x000082f0


	//   ....[5]....
        /*0120*/ 	.word	0x00008f90


	//----- nvinfo : EIATTR_MBARRIER_INSTR_OFFSETS
	.align		4
.L_45:
        /*0124*/ 	.byte	0x04, 0x39
        /*0126*/ 	.short	(.L_47 - .L_46)


	//   ....[0]....
.L_46:
        /*0128*/ 	.word	0x000005c0
        /*012c*/ 	.word	0x000000ff
        /*0130*/ 	.word	0x00000000
        /*0134*/ 	.short	0x0100
        /*0136*/ 	.byte	0x07
	.zero		1


	//   ....[1]....
        /*0138*/ 	.word	0x000005d0
        /*013c*/ 	.word	0x000000ff
        /*0140*/ 	.word	0x00000040
        /*0144*/ 	.short	0x0100
        /*0146*/ 	.byte	0x07
	.zero		1


	//   ....[2]....
        /*0148*/ 	.word	0x000005e0
        /*014c*/ 	.word	0x000000ff
        /*0150*/ 	.word	0x00000008
        /*0154*/ 	.short	0x0100
        /*0156*/ 	.byte	0x07
	.zero		1


	//   ....[3]....
        /*0158*/ 	.word	0x000005f0
        /*015c*/ 	.word	0x000000ff
        /*0160*/ 	.word	0x00000048
        /*0164*/ 	.short	0x0100
        /*0166*/ 	.byte	0x07
	.zero		1


	//   ....[4]....
        /*0168*/ 	.word	0x00000600
        /*016c*/ 	.word	0x000000ff
        /*0170*/ 	.word	0x00000010
        /*0174*/ 	.short	0x0100
        /*0176*/ 	.byte	0x07
	.zero		1


	//   ....[5]....
        /*0178*/ 	.word	0x00000610
        /*017c*/ 	.word	0x000000ff
        /*0180*/ 	.word	0x00000050
        /*0184*/ 	.short	0x0100
        /*0186*/ 	.byte	0x07
	.zero		1


	//   ....[6]....
        /*0188*/ 	.word	0x00000620
        /*018c*/ 	.word	0x000000ff
        /*0190*/ 	.word	0x00000018
        /*0194*/ 	.short	0x0100
        /*0196*/ 	.byte	0x07
	.zero		1


	//   ....[7]....
        /*0198*/ 	.word	0x00000630
        /*019c*/ 	.word	0x000000ff
        /*01a0*/ 	.word	0x00000058
        /*01a4*/ 	.short	0x0100
        /*01a6*/ 	.byte	0x07
	.zero		1


	//   ....[8]....
        /*01a8*/ 	.word	0x00000640
        /*01ac*/ 	.word	0x000000ff
        /*01b0*/ 	.word	0x00000020
        /*01b4*/ 	.short	0x0100
        /*01b6*/ 	.byte	0x07
	.zero		1


	//   ....[9]....
        /*01b8*/ 	.word	0x00000650
        /*01bc*/ 	.word	0x000000ff
        /*01c0*/ 	.word	0x00000060
        /*01c4*/ 	.short	0x0100
        /*01c6*/ 	.byte	0x07
	.zero		1


	//   ....[10]....
        /*01c8*/ 	.word	0x00000660
        /*01cc*/ 	.word	0x000000ff
        /*01d0*/ 	.word	0x00000028
        /*01d4*/ 	.short	0x0100
        /*01d6*/ 	.byte	0x07
	.zero		1


	//   ....[11]....
        /*01d8*/ 	.word	0x00000670
        /*01dc*/ 	.word	0x000000ff
        /*01e0*/ 	.word	0x00000068
        /*01e4*/ 	.short	0x0100
        /*01e6*/ 	.byte	0x07
	.zero		1


	//   ....[12]....
        /*01e8*/ 	.word	0x00000680
        /*01ec*/ 	.word	0x000000ff
        /*01f0*/ 	.word	0x00000030
        /*01f4*/ 	.short	0x0100
        /*01f6*/ 	.byte	0x07
	.zero		1


	//   ....[13]....
        /*01f8*/ 	.word	0x00000690
        /*01fc*/ 	.word	0x000000ff
        /*0200*/ 	.word	0x00000070
        /*0204*/ 	.short	0x0100
        /*0206*/ 	.byte	0x07
	.zero		1


	//   ....[14]....
        /*0208*/ 	.word	0x000006a0
        /*020c*/ 	.word	0x000000ff
        /*0210*/ 	.word	0x00000038
        /*0214*/ 	.short	0x0100
        /*0216*/ 	.byte	0x07
	.zero		1


	//   ....[15]....
        /*0218*/ 	.word	0x000006b0
        /*021c*/ 	.word	0x000000ff
        /*0220*/ 	.word	0x00000078
        /*0224*/ 	.short	0x0100
        /*0226*/ 	.byte	0x07
	.zero		1


	//   ....[16]....
        /*0228*/ 	.word	0x000007d0
        /*022c*/ 	.word	0x000000ff
        /*0230*/ 	.word	0x00000080
        /*0234*/ 	.short	0x0100
        /*0236*/ 	.byte	0x08
	.zero		1


	//   ....[17]....
        /*0238*/ 	.word	0x000007e0
        /*023c*/ 	.word	0x000000ff
        /*0240*/ 	.word	0x000000a0
        /*0244*/ 	.short	0x0100
        /*0246*/ 	.byte	0x08
	.zero		1


	//   ....[18]....
        /*0248*/ 	.word	0x000007f0
        /*024c*/ 	.word	0x000000ff
        /*0250*/ 	.word	0x00000088
        /*0254*/ 	.short	0x0100
        /*0256*/ 	.byte	0x08
	.zero		1


	//   ....[19]....
        /*0258*/ 	.word	0x00000800
        /*025c*/ 	.word	0x000000ff
        /*0260*/ 	.word	0x000000a8
        /*0264*/ 	.short	0x0100
        /*0266*/ 	.byte	0x08
	.zero		1


	//   ....[20]....
        /*0268*/ 	.word	0x00000810
        /*026c*/ 	.word	0x000000ff
        /*0270*/ 	.word	0x00000090
        /*0274*/ 	.short	0x0100
        /*0276*/ 	.byte	0x08
	.zero		1


	//   ....[21]....
        /*0278*/ 	.word	0x00000820
        /*027c*/ 	.word	0x000000ff
        /*0280*/ 	.word	0x000000b0
        /*0284*/ 	.short	0x0100
        /*0286*/ 	.byte	0x08
	.zero		1


	//   ....[22]....
        /*0288*/ 	.word	0x00000830
        /*028c*/ 	.word	0x000000ff
        /*0290*/ 	.word	0x00000098
        /*0294*/ 	.short	0x0100
        /*0296*/ 	.byte	0x08
	.zero		1


	//   ....[23]....
        /*0298*/ 	.word	0x00000840
        /*029c*/ 	.word	0x000000ff
        /*02a0*/ 	.word	0x000000b8
        /*02a4*/ 	.short	0x0100
        /*02a6*/ 	.byte	0x08
	.zero		1


	//   ....[24]....
        /*02a8*/ 	.word	0x00000920
        /*02ac*/ 	.word	0x000000ff
        /*02b0*/ 	.word	0x000000c0
        /*02b4*/ 	.short	0x0100
        /*02b6*/ 	.byte	0x07
	.zero		1


	//   ....[25]....
        /*02b8*/ 	.word	0x00000930
        /*02bc*/ 	.word	0x000000ff
        /*02c0*/ 	.word	0x000000c8
        /*02c4*/ 	.short	0x0100
        /*02c6*/ 	.byte	0x07
	.zero		1


	//   ....[26]....
        /*02c8*/ 	.word	0x00000a60
        /*02cc*/ 	.word	0x000000ff
        /*02d0*/ 	.word	0x000000d0
        /*02d4*/ 	.short	0x0100
        /*02d6*/ 	.byte	0x07
	.zero		1


	//   ....[27]....
        /*02d8*/ 	.word	0x00000a70
        /*02dc*/ 	.word	0x000000ff
        /*02e0*/ 	.word	0x000000e0
        /*02e4*/ 	.short	0x0100
        /*02e6*/ 	.byte	0x07
	.zero		1


	//   ....[28]....
        /*02e8*/ 	.word	0x00000a80
        /*02ec*/ 	.word	0x000000ff
        /*02f0*/ 	.word	0x000000d8
        /*02f4*/ 	.short	0x0100
        /*02f6*/ 	.byte	0x07
	.zero		1


	//   ....[29]....
        /*02f8*/ 	.word	0x00000a90
        /*02fc*/ 	.word	0x000000ff
        /*0300*/ 	.word	0x000000e8
        /*0304*/ 	.short	0x0100
        /*0306*/ 	.byte	0x07
	.zero		1


	//   ....[30]....
        /*0308*/ 	.word	0x00000bb0
        /*030c*/ 	.word	0x000000ff
        /*0310*/ 	.word	0x000000f0
        /*0314*/ 	.short	0x0100
        /*0316*/ 	.byte	0x08
	.zero		1


	//   ....[31]....
        /*0318*/ 	.word	0x00000bc0
        /*031c*/ 	.word	0x000000ff
        /*0320*/ 	.word	0x00000110
        /*0324*/ 	.short	0x0100
        /*0326*/ 	.byte	0x08
	.zero		1


	//   ....[32]....
        /*0328*/ 	.word	0x00000bd0
        /*032c*/ 	.word	0x000000ff
        /*0330*/ 	.word	0x000000f8
        /*0334*/ 	.short	0x0100
        /*0336*/ 	.byte	0x08
	.zero		1


	//   ....[33]....
        /*0338*/ 	.word	0x00000be0
        /*033c*/ 	.word	0x000000ff
        /*0340*/ 	.word	0x00000118
        /*0344*/ 	.short	0x0100
        /*0346*/ 	.byte	0x08
	.zero		1


	//   ....[34]....
        /*0348*/ 	.word	0x00000bf0
        /*034c*/ 	.word	0x000000ff
        /*0350*/ 	.word	0x00000100
        /*0354*/ 	.short	0x0100
        /*0356*/ 	.byte	0x08
	.zero		1


	//   ....[35]....
        /*0358*/ 	.word	0x00000c00
        /*035c*/ 	.word	0x000000ff
        /*0360*/ 	.word	0x00000120
        /*0364*/ 	.short	0x0100
        /*0366*/ 	.byte	0x08
	.zero		1


	//   ....[36]....
        /*0368*/ 	.word	0x00000c10
        /*036c*/ 	.word	0x000000ff
        /*0370*/ 	.word	0x00000108
        /*0374*/ 	.short	0x0100
        /*0376*/ 	.byte	0x08
	.zero		1


	//   ....[37]....
        /*0378*/ 	.word	0x00000c20
        /*037c*/ 	.word	0x000000ff
        /*0380*/ 	.word	0x00000128
        /*0384*/ 	.short	0x0100
        /*0386*/ 	.byte	0x08
	.zero		1


	//   ....[38]....
        /*0388*/ 	.word	0x00000d10
        /*038c*/ 	.word	0x000000ff
        /*0390*/ 	.word	0x00000130
        /*0394*/ 	.short	0x0100
        /*0396*/ 	.byte	0x07
	.zero		1


	//   ....[39]....
        /*0398*/ 	.word	0x00000d20
        /*039c*/ 	.word	0x000000ff
        /*03a0*/ 	.word	0x00000140
        /*03a4*/ 	.short	0x0100
        /*03a6*/ 	.byte	0x07
	.zero		1


	//   ....[40]....
        /*03a8*/ 	.word	0x00000d30
        /*03ac*/ 	.word	0x000000ff
        /*03b0*/ 	.word	0x00000138
        /*03b4*/ 	.short	0x0100
        /*03b6*/ 	.byte	0x07
	.zero		1


	//   ....[41]....
        /*03b8*/ 	.word	0x00000d40
        /*03bc*/ 	.word	0x000000ff
        /*03c0*/ 	.word	0x00000148
        /*03c4*/ 	.short	0x0100
        /*03c6*/ 	.byte	0x07
	.zero		1


	//   ....[42]....
        /*03c8*/ 	.word	0x00000e30
        /*03cc*/ 	.word	0x000000ff
        /*03d0*/ 	.word	0x00000150
        /*03d4*/ 	.short	0x0100
        /*03d6*/ 	.byte	0x06
	.zero		1


	//   ....[43]....
        /*03d8*/ 	.word	0x00001820
        /*03dc*/ 	.word	0x00000002
        /*03e0*/ 	.word	0x00000140
        /*03e4*/ 	.short	0x010a
        /*03e6*/ 	.byte	0xff
	.zero		1


	//   ....[44]....
        /*03e8*/ 	.word	0x00001850
        /*03ec*/ 	.word	0x00000002
        /*03f0*/ 	.word	0x00000130
        /*03f4*/ 	.short	0x0101
        /*03f6*/ 	.byte	0xff
	.zero		1


	//   ....[45]....
        /*03f8*/ 	.word	0x00001920
        /*03fc*/ 	.word	0x000000ff
        /*0400*/ 	.word	0x00000040
        /*0404*/ 	.short	0x010a
        /*0406*/ 	.byte	0x08
	.zero		1


	//   ....[46]....
        /*0408*/ 	.word	0x00001a20
        /*040c*/ 	.word	0x000000ff
        /*0410*/ 	.word	0x00000040
        /*0414*/ 	.short	0x010a
        /*0416*/ 	.byte	0x31
	.zero		1


	//   ....[47]....
        /*0418*/ 	.word	0x00001bd0
        /*041c*/ 	.word	0x000000ff
        /*0420*/ 	.word	0x00000040
        /*0424*/ 	.short	0x010a
        /*0426*/ 	.byte	0x08
	.zero		1


	//   ....[48]....
        /*0428*/ 	.word	0x00001cf0
        /*042c*/ 	.word	0x000000ff
        /*0430*/ 	.word	0x000000c8
        /*0434*/ 	.short	0x0101
        /*0436*/ 	.byte	0x07
	.zero		1


	//   ....[49]....
        /*0438*/ 	.word	0x00001d00
        /*043c*/ 	.word	0x000000ff
        /*0440*/ 	.word	0x00000040
        /*0444*/ 	.short	0x010a
        /*0446*/ 	.byte	0x08
	.zero		1


	//   ....[50]....
        /*0448*/ 	.word	0x00001d80
        /*044c*/ 	.word	0x000000ff
        /*0450*/ 	.word	0x00000040
        /*0454*/ 	.short	0x010a
        /*0456*/ 	.byte	0x11
	.zero		1


	//   ....[51]....
        /*0458*/ 	.word	0x00001f10
        /*045c*/ 	.word	0x000000ff
        /*0460*/ 	.word	0x00000040
        /*0464*/ 	.short	0x010a
        /*0466*/ 	.byte	0x08
	.zero		1


	//   ....[52]....
        /*0468*/ 	.word	0x00002060
        /*046c*/ 	.word	0x00000002
        /*0470*/ 	.word	0x000000d0
        /*0474*/ 	.short	0x010a
        /*0476*/ 	.byte	0xff
	.zero		1


	//   ....[53]....
        /*0478*/ 	.word	0x00002120
        /*047c*/ 	.word	0x00000002
        /*0480*/ 	.word	0x00000000
        /*0484*/ 	.short	0x0101
        /*0486*/ 	.byte	0xff
	.zero		1


	//   ....[54]....
        /*0488*/ 	.word	0x00002680
        /*048c*/ 	.word	0x000000ff
        /*0490*/ 	.word	0x00000000
        /*0494*/ 	.short	0x010a
        /*0496*/ 	.byte	0x04
	.zero		1


	//   ....[55]....
        /*0498*/ 	.word	0x00002710
        /*049c*/ 	.word	0x000000ff
        /*04a0*/ 	.word	0x00000000
        /*04a4*/ 	.short	0x010a
        /*04a6*/ 	.byte	0x04
	.zero		1


	//   ....[56]....
        /*04a8*/ 	.word	0x000027a0
        /*04ac*/ 	.word	0x000000ff
        /*04b0*/ 	.word	0x00000000
        /*04b4*/ 	.short	0x010a
        /*04b6*/ 	.byte	0x04
	.zero		1


	//   ....[57]....
        /*04b8*/ 	.word	0x00002830
        /*04bc*/ 	.word	0x000000ff
        /*04c0*/ 	.word	0x00000000
        /*04c4*/ 	.short	0x010a
        /*04c6*/ 	.byte	0x04
	.zero		1


	//   ....[58]....
        /*04c8*/ 	.word	0x000028c0
        /*04cc*/ 	.word	0x000000ff
        /*04d0*/ 	.word	0x00000000
        /*04d4*/ 	.short	0x010a
        /*04d6*/ 	.byte	0x04
	.zero		1


	//   ....[59]....
        /*04d8*/ 	.word	0x00002950
        /*04dc*/ 	.word	0x000000ff
        /*04e0*/ 	.word	0x00000000
        /*04e4*/ 	.short	0x010a
        /*04e6*/ 	.byte	0x04
	.zero		1


	//   ....[60]....
        /*04e8*/ 	.word	0x000029e0
        /*04ec*/ 	.word	0x000000ff
        /*04f0*/ 	.word	0x00000000
        /*04f4*/ 	.short	0x010a
        /*04f6*/ 	.byte	0x04
	.zero		1


	//   ....[61]....
        /*04f8*/ 	.word	0x00002a80
        /*04fc*/ 	.word	0x00000000
        /*0500*/ 	.word	0x00000000
        /*0504*/ 	.short	0x010a
        /*0506*/ 	.byte	0xff
	.zero		1


	//   ....[62]....
        /*0508*/ 	.word	0x00002ba0
        /*050c*/ 	.word	0x00000000
        /*0510*/ 	.word	0x00000130
        /*0514*/ 	.short	0x010a
        /*0516*/ 	.byte	0xff
	.zero		1


	//   ....[63]....
        /*0518*/ 	.word	0x00002c10
        /*051c*/ 	.word	0x00000000
        /*0520*/ 	.word	0x00000000
        /*0524*/ 	.short	0x0101
        /*0526*/ 	.byte	0xff
	.zero		1


	//   ....[64]....
        /*0528*/ 	.word	0x00002c30
        /*052c*/ 	.word	0x000000ff
        /*0530*/ 	.word	0x000000e0
        /*0534*/ 	.short	0x010a
        /*0536*/ 	.byte	0x05
	.zero		1


	//   ....[65]....
        /*0538*/ 	.word	0x00002d50
        /*053c*/ 	.word	0x00000000
        /*0540*/ 	.word	0x000000d0
        /*0544*/ 	.short	0x010a
        /*0546*/ 	.byte	0xff
	.zero		1


	//   ....[66]....
        /*0548*/ 	.word	0x00002e50
        /*054c*/ 	.word	0x00000000
        /*0550*/ 	.word	0x00000000
        /*0554*/ 	.short	0x0101
        /*0556*/ 	.byte	0xff
	.zero		1


	//   ....[67]....
        /*0558*/ 	.word	0x00002ee0
        /*055c*/ 	.word	0x000000ff
        /*0560*/ 	.word	0x000000e0
        /*0564*/ 	.short	0x0106
        /*0566*/ 	.byte	0x05
	.zero		1


	//   ....[68]....
        /*0568*/ 	.word	0x00002f00
        /*056c*/ 	.word	0x000000ff
        /*0570*/ 	.word	0x000000e0
        /*0574*/ 	.short	0x010a
        /*0576*/ 	.byte	0x05
	.zero		1


	//   ....[69]....
        /*0578*/ 	.word	0x00002f90
        /*057c*/ 	.word	0x000000ff
        /*0580*/ 	.word	0x000000e0
        /*0584*/ 	.short	0x0106
        /*0586*/ 	.byte	0x04
	.zero		1


	//   ....[70]....
        /*0588*/ 	.word	0x00002fd0
        /*058c*/ 	.word	0x00000000
        /*0590*/ 	.word	0x000000e0
        /*0594*/ 	.short	0x010a
        /*0596*/ 	.byte	0xff
	.zero		1


	//   ....[71]....
        /*0598*/ 	.word	0x00003210
        /*059c*/ 	.word	0x000000ff
        /*05a0*/ 	.word	0x00000008
        /*05a4*/ 	.short	0x010a
        /*05a6*/ 	.byte	0x06
	.zero		1


	//   ....[72]....
        /*05a8*/ 	.word	0x00003230
        /*05ac*/ 	.word	0x000000ff
        /*05b0*/ 	.word	0x00000008
        /*05b4*/ 	.short	0x010a
        /*05b6*/ 	.byte	0x06
	.zero		1


	//   ....[73]....
        /*05b8*/ 	.word	0x000033c0
        /*05bc*/ 	.word	0x000000ff
        /*05c0*/ 	.word	0x00000008
        /*05c4*/ 	.short	0x010a
        /*05c6*/ 	.byte	0x06
	.zero		1


	//   ....[74]....
        /*05c8*/ 	.word	0x000033e0
        /*05cc*/ 	.word	0x000000ff
        /*05d0*/ 	.word	0x00000008
        /*05d4*/ 	.short	0x010a
        /*05d6*/ 	.byte	0x06
	.zero		1


	//   ....[75]....
        /*05d8*/ 	.word	0x000034a0
        /*05dc*/ 	.word	0x000000ff
        /*05e0*/ 	.word	0x00000000
        /*05e4*/ 	.short	0x0101
        /*05e6*/ 	.byte	0x07
	.zero		1


	//   ....[76]....
        /*05e8*/ 	.word	0x000037e0
        /*05ec*/ 	.word	0x00000000
        /*05f0*/ 	.word	0x000000d0
        /*05f4*/ 	.short	0x010a
        /*05f6*/ 	.byte	0xff
	.zero		1


	//   ....[77]....
        /*05f8*/ 	.word	0x000038a0
        /*05fc*/ 	.word	0x00000000
        /*0600*/ 	.word	0x00000000
        /*0604*/ 	.short	0x0101
        /*0606*/ 	.byte	0xff
	.zero		1


	//   ....[78]....
        /*0608*/ 	.word	0x00003960
        /*060c*/ 	.word	0x000000ff
        /*0610*/ 	.word	0x00000000
        /*0614*/ 	.short	0x010a
        /*0616*/ 	.byte	0x08
	.zero		1


	//   ....[79]....
        /*0618*/ 	.word	0x00003970
        /*061c*/ 	.word	0x000000ff
        /*0620*/ 	.word	0x00000110
        /*0624*/ 	.short	0x010a
        /*0626*/ 	.byte	0x09
	.zero		1


	//   ....[80]....
        /*0628*/ 	.word	0x00003a20
        /*062c*/ 	.word	0x000000ff
        /*0630*/ 	.word	0x00000000
        /*0634*/ 	.short	0x010a
        /*0636*/ 	.byte	0x08
	.zero		1


	//   ....[81]....
        /*0638*/ 	.word	0x00003b50
        /*063c*/ 	.word	0x000000ff
        /*0640*/ 	.word	0x00000000
        /*0644*/ 	.short	0x010a
        /*0646*/ 	.byte	0x1e
	.zero		1


	//   ....[82]....
        /*0648*/ 	.word	0x00003e50
        /*064c*/ 	.word	0x000000ff
        /*0650*/ 	.word	0x00000000
        /*0654*/ 	.short	0x010a
        /*0656*/ 	.byte	0x08
	.zero		1


	//   ....[83]....
        /*0658*/ 	.word	0x00003ee0
        /*065c*/ 	.word	0x000000ff
        /*0660*/ 	.word	0x00000000
        /*0664*/ 	.short	0x010a
        /*0666*/ 	.byte	0x08
	.zero		1


	//   ....[84]....
        /*0668*/ 	.word	0x00003f70
        /*066c*/ 	.word	0x000000ff
        /*0670*/ 	.word	0x00000000
        /*0674*/ 	.short	0x010a
        /*0676*/ 	.byte	0x08
	.zero		1


	//   ....[85]....
        /*0678*/ 	.word	0x00004010
        /*067c*/ 	.word	0x00000000
        /*0680*/ 	.word	0x00000000
        /*0684*/ 	.short	0x010a
        /*0686*/ 	.byte	0xff
	.zero		1


	//   ....[86]....
        /*0688*/ 	.word	0x00004050
        /*068c*/ 	.word	0x00000000
        /*0690*/ 	.word	0x00000000
        /*0694*/ 	.short	0x010a
        /*0696*/ 	.byte	0xff
	.zero		1


	//   ....[87]....
        /*0698*/ 	.word	0x000040c0
        /*069c*/ 	.word	0x000000ff
        /*06a0*/ 	.word	0x00000000
        /*06a4*/ 	.short	0x0101
        /*06a6*/ 	.byte	0x05
	.zero		1


	//   ....[88]....
        /*06a8*/ 	.word	0x00004100
        /*06ac*/ 	.word	0x000000ff
        /*06b0*/ 	.word	0x00000150
        /*06b4*/ 	.short	0x010a
        /*06b6*/ 	.byte	0x07
	.zero		1


	//   ....[89]....
        /*06b8*/ 	.word	0x00004150
        /*06bc*/ 	.word	0x000000ff
        /*06c0*/ 	.word	0x00000000
        /*06c4*/ 	.short	0x0101
        /*06c6*/ 	.byte	0x05
	.zero		1


	//   ....[90]....
        /*06c8*/ 	.word	0x000045a0
        /*06cc*/ 	.word	0x00000000
        /*06d0*/ 	.word	0x000000d0
        /*06d4*/ 	.short	0x010a
        /*06d6*/ 	.byte	0xff
	.zero		1


	//   ....[91]....
        /*06d8*/ 	.word	0x00004660
        /*06dc*/ 	.word	0x00000000
        /*06e0*/ 	.word	0x00000000
        /*06e4*/ 	.short	0x0101
        /*06e6*/ 	.byte	0xff
	.zero		1


	//   ....[92]....
        /*06e8*/ 	.word	0x00004980
        /*06ec*/ 	.word	0x000000ff
        /*06f0*/ 	.word	0x000000c8
        /*06f4*/ 	.short	0x010a
        /*06f6*/ 	.byte	0x06
	.zero		1


	//   ....[93]....
        /*06f8*/ 	.word	0x00004b70
        /*06fc*/ 	.word	0x000000ff
        /*0700*/ 	.word	0x000000a0
        /*0704*/ 	.short	0x010a
        /*0706*/ 	.byte	0x06
	.zero		1


	//   ....[94]....
        /*0708*/ 	.word	0x00004d60
        /*070c*/ 	.word	0x000000ff
        /*0710*/ 	.word	0x00000080
        /*0714*/ 	.short	0x010b
        /*0716*/ 	.byte	0x06
	.zero		1


	//   ....[95]....
        /*0718*/ 	.word	0x00004d70
        /*071c*/ 	.word	0x000000ff
        /*0720*/ 	.word	0x00000000
        /*0724*/ 	.short	0x0101
        /*0726*/ 	.byte	0x0e
	.zero		1


	//   ....[96]....
        /*0728*/ 	.word	0x00004d80
        /*072c*/ 	.word	0x000000ff
        /*0730*/ 	.word	0x000000a8
        /*0734*/ 	.short	0x010a
        /*0736*/ 	.byte	0x06
	.zero		1


	//   ....[97]....
        /*0738*/ 	.word	0x00004f40
        /*073c*/ 	.word	0x000000ff
        /*0740*/ 	.word	0x00000088
        /*0744*/ 	.short	0x010b
        /*0746*/ 	.byte	0x06
	.zero		1


	//   ....[98]....
        /*0748*/ 	.word	0x00004f50
        /*074c*/ 	.word	0x000000ff
        /*0750*/ 	.word	0x00000000
        /*0754*/ 	.short	0x0101
        /*0756*/ 	.byte	0x0e
	.zero		1


	//   ....[99]....
        /*0758*/ 	.word	0x00004f60
        /*075c*/ 	.word	0x000000ff
        /*0760*/ 	.word	0x000000b0
        /*0764*/ 	.short	0x010a
        /*0766*/ 	.byte	0x06
	.zero		1


	//   ....[100]....
        /*0768*/ 	.word	0x00005150
        /*076c*/ 	.word	0x000000ff
        /*0770*/ 	.word	0x00000090
        /*0774*/ 	.short	0x010b
        /*0776*/ 	.byte	0x06
	.zero		1


	//   ....[101]....
        /*0778*/ 	.word	0x000051c0
        /*077c*/ 	.word	0x000000ff
        /*0780*/ 	.word	0x00000000
        /*0784*/ 	.short	0x0101
        /*0786*/ 	.byte	0x0e
	.zero		1


	//   ....[102]....
        /*0788*/ 	.word	0x000051d0
        /*078c*/ 	.word	0x000000ff
        /*0790*/ 	.word	0x000000b8
        /*0794*/ 	.short	0x010a
        /*0796*/ 	.byte	0x06
	.zero		1


	//   ....[103]....
        /*0798*/ 	.word	0x00005470
        /*079c*/ 	.word	0x000000ff
        /*07a0*/ 	.word	0x00000098
        /*07a4*/ 	.short	0x010b
        /*07a6*/ 	.byte	0x06
	.zero		1


	//   ....[104]....
        /*07a8*/ 	.word	0x00005490
        /*07ac*/ 	.word	0x000000ff
        /*07b0*/ 	.word	0x00000000
        /*07b4*/ 	.short	0x0101
        /*07b6*/ 	.byte	0x07
	.zero		1


	//   ....[105]....
        /*07b8*/ 	.word	0x000054c0
        /*07bc*/ 	.word	0x000000ff
        /*07c0*/ 	.word	0x000000a0
        /*07c4*/ 	.short	0x010a
        /*07c6*/ 	.byte	0x06
	.zero		1


	//   ....[106]....
        /*07c8*/ 	.word	0x000054e0
        /*07cc*/ 	.word	0x000000ff
        /*07d0*/ 	.word	0x000000a8
        /*07d4*/ 	.short	0x010a
        /*07d6*/ 	.byte	0x06
	.zero		1


	//   ....[107]....
        /*07d8*/ 	.word	0x00005500
        /*07dc*/ 	.word	0x000000ff
        /*07e0*/ 	.word	0x000000b0
        /*07e4*/ 	.short	0x010a
        /*07e6*/ 	.byte	0x06
	.zero		1


	//   ....[108]....
        /*07e8*/ 	.word	0x00005540
        /*07ec*/ 	.word	0x00000000
        /*07f0*/ 	.word	0x000000b8
        /*07f4*/ 	.short	0x010a
        /*07f6*/ 	.byte	0xff
	.zero		1


	//   ....[109]....
        /*07f8*/ 	.word	0x00005940
        /*07fc*/ 	.word	0x00000000
        /*0800*/ 	.word	0x000000d0
        /*0804*/ 	.short	0x010a
        /*0806*/ 	.byte	0xff
	.zero		1


	//   ....[110]....
        /*0808*/ 	.word	0x00005a50
        /*080c*/ 	.word	0x00000000
        /*0810*/ 	.word	0x00000000
        /*0814*/ 	.short	0x0101
        /*0816*/ 	.byte	0xff
	.zero		1


	//   ....[111]....
        /*0818*/ 	.word	0x00006520
        /*081c*/ 	.word	0x000000ff
        /*0820*/ 	.word	0x00000080
        /*0824*/ 	.short	0x010a
        /*0826*/ 	.byte	0x2c
	.zero		1


	//   ....[112]....
        /*0828*/ 	.word	0x00006680
        /*082c*/ 	.word	0x00000078
        /*0830*/ 	.word	0x000000f0
        /*0834*/ 	.short	0x010a
        /*0836*/ 	.byte	0xff
	.zero		1


	//   ....[113]....
        /*0838*/ 	.word	0x00006780
        /*083c*/ 	.word	0x000000ff
        /*0840*/ 	.word	0x00000080
        /*0844*/ 	.short	0x010a
        /*0846*/ 	.byte	0x2c
	.zero		1


	//   ....[114]....
        /*0848*/ 	.word	0x00006870
        /*084c*/ 	.word	0x00000078
        /*0850*/ 	.word	0x000000f0
        /*0854*/ 	.short	0x010a
        /*0856*/ 	.byte	0xff
	.zero		1


	//   ....[115]....
        /*0858*/ 	.word	0x00007380
        /*085c*/ 	.word	0x00000000
        /*0860*/ 	.word	0x00000000
        /*0864*/ 	.short	0x0101
        /*0866*/ 	.byte	0xff
	.zero		1


	//   ....[116]....
        /*0868*/ 	.word	0x00007390
        /*086c*/ 	.word	0x00000003
        /*0870*/ 	.word	0x00000080
        /*0874*/ 	.short	0x010a
        /*0876*/ 	.byte	0xff
	.zero		1


	//   ....[117]....
        /*0878*/ 	.word	0x00007470
        /*087c*/ 	.word	0x00000003
        /*0880*/ 	.word	0x00000080
        /*0884*/ 	.short	0x010a
        /*0886*/ 	.byte	0xff
	.zero		1


	//   ....[118]....
        /*0888*/ 	.word	0x00008020
        /*088c*/ 	.word	0x00000030
        /*0890*/ 	.word	0x00000000
        /*0894*/ 	.short	0x0101
        /*0896*/ 	.byte	0xff
	.zero		1


	//   ....[119]....
        /*0898*/ 	.word	0x00008040
        /*089c*/ 	.word	0x00000000
        /*08a0*/ 	.word	0x00000080
        /*08a4*/ 	.short	0x010a
        /*08a6*/ 	.byte	0xff
	.zero		1


	//   ....[120]....
        /*08a8*/ 	.word	0x00008110
        /*08ac*/ 	.word	0x00000000
        /*08b0*/ 	.word	0x00000080
        /*08b4*/ 	.short	0x010a
        /*08b6*/ 	.byte	0xff
	.zero		1


	//   ....[121]....
        /*08b8*/ 	.word	0x00008cc0
        /*08bc*/ 	.word	0x00000030
        /*08c0*/ 	.word	0x00000000
        /*08c4*/ 	.short	0x0101
        /*08c6*/ 	.byte	0xff
	.zero		1


	//   ....[122]....
        /*08c8*/ 	.word	0x00008ce0
        /*08cc*/ 	.word	0x00000000
        /*08d0*/ 	.word	0x00000080
        /*08d4*/ 	.short	0x010a
        /*08d6*/ 	.byte	0xff
	.zero		1


	//   ....[123]....
        /*08d8*/ 	.word	0x00008db0
        /*08dc*/ 	.word	0x00000000
        /*08e0*/ 	.word	0x00000080
        /*08e4*/ 	.short	0x010a
        /*08e6*/ 	.byte	0xff
	.zero		1


	//   ....[124]....
        /*08e8*/ 	.word	0x00009080
        /*08ec*/ 	.word	0x00000078
        /*08f0*/ 	.word	0x00000000
        /*08f4*/ 	.short	0x0101
        /*08f6*/ 	.byte	0xff
	.zero		1


	//   ....[125]....
        /*08f8*/ 	.word	0x000099b0
        /*08fc*/ 	.word	0x00000000
        /*0900*/ 	.word	0x00000000
        /*0904*/ 	.short	0x0101
        /*0906*/ 	.byte	0xff
	.zero		1


	//   ....[126]....
        /*0908*/ 	.word	0x00009c40
        /*090c*/ 	.word	0x000000ff
        /*0910*/ 	.word	0x00000000
        /*0914*/ 	.short	0x0101
        /*0916*/ 	.byte	0x04
	.zero		1


	//   ....[127]....
        /*0918*/ 	.word	0x00009c60
        /*091c*/ 	.word	0x00000002
        /*0920*/ 	.word	0x00000140
        /*0924*/ 	.short	0x010a
        /*0926*/ 	.byte	0xff
	.zero		1


	//   ....[128]....
        /*0928*/ 	.word	0x00009cc0
        /*092c*/ 	.word	0x00000002
        /*0930*/ 	.word	0x00000040
        /*0934*/ 	.short	0x010a
        /*0936*/ 	.byte	0xff
	.zero		1


	//   ....[129]....
        /*0938*/ 	.word	0x00009d20
        /*093c*/ 	.word	0x00000002
        /*0940*/ 	.word	0x00000040
        /*0944*/ 	.short	0x010a
        /*0946*/ 	.byte	0xff
	.zero		1


	//   ....[130]....
        /*0948*/ 	.word	0x00009d70
        /*094c*/ 	.word	0x00000002
        /*0950*/ 	.word	0x000000d0
        /*0954*/ 	.short	0x010a
        /*0956*/ 	.byte	0xff
	.zero		1


	//   ....[131]....
        /*0958*/ 	.word	0x00009dd0
        /*095c*/ 	.word	0x00000000
        /*0960*/ 	.word	0x00000000
        /*0964*/ 	.short	0x010a
        /*0966*/ 	.byte	0xff
	.zero		1


	//   ....[132]....
        /*0968*/ 	.word	0x00009e30
        /*096c*/ 	.word	0x00000000
        /*0970*/ 	.word	0x00000000
        /*0974*/ 	.short	0x010a
        /*0976*/ 	.byte	0xff
	.zero		1


	//   ....[133]....
        /*0978*/ 	.word	0x00009e90
        /*097c*/ 	.word	0x00000000
        /*0980*/ 	.word	0x00000000
        /*0984*/ 	.short	0x010a
        /*0986*/ 	.byte	0xff
	.zero		1


	//   ....[134]....
        /*0988*/ 	.word	0x00009ef0
        /*098c*/ 	.word	0x00000000
        /*0990*/ 	.word	0x00000000
        /*0994*/ 	.short	0x010a
        /*0996*/ 	.byte	0xff
	.zero		1


	//   ....[135]....
        /*0998*/ 	.word	0x00009f50
        /*099c*/ 	.word	0x00000000
        /*09a0*/ 	.word	0x00000000
        /*09a4*/ 	.short	0x010a
        /*09a6*/ 	.byte	0xff
	.zero		1


	//   ....[136]....
        /*09a8*/ 	.word	0x00009fb0
        /*09ac*/ 	.word	0x00000000
        /*09b0*/ 	.word	0x00000000
        /*09b4*/ 	.short	0x010a
        /*09b6*/ 	.byte	0xff
	.zero		1


	//   ....[137]....
        /*09b8*/ 	.word	0x0000a010
        /*09bc*/ 	.word	0x00000000
        /*09c0*/ 	.word	0x00000000
        /*09c4*/ 	.short	0x010a
        /*09c6*/ 	.byte	0xff
	.zero		1


	//   ....[138]....
        /*09c8*/ 	.word	0x0000a060
        /*09cc*/ 	.word	0x00000000
        /*09d0*/ 	.word	0x00000130
        /*09d4*/ 	.short	0x010a
        /*09d6*/ 	.byte	0xff
	.zero		1


	//   ....[139]....
        /*09d8*/ 	.word	0x0000a0c0
        /*09dc*/ 	.word	0x00000000
        /*09e0*/ 	.word	0x000000e0
        /*09e4*/ 	.short	0x010a
        /*09e6*/ 	.byte	0xff
	.zero		1


	//   ....[140]....
        /*09e8*/ 	.word	0x0000a110
        /*09ec*/ 	.word	0x00000000
        /*09f0*/ 	.word	0x000000d0
        /*09f4*/ 	.short	0x010a
        /*09f6*/ 	.byte	0xff
	.zero		1


	//   ....[141]....
        /*09f8*/ 	.word	0x0000a170
        /*09fc*/ 	.word	0x00000000
        /*0a00*/ 	.word	0x000000e0
        /*0a04*/ 	.short	0x010a
        /*0a06*/ 	.byte	0xff
	.zero		1


	//   ....[142]....
        /*0a08*/ 	.word	0x0000a1d0
        /*0a0c*/ 	.word	0x00000004
        /*0a10*/ 	.word	0x00000008
        /*0a14*/ 	.short	0x010a
        /*0a16*/ 	.byte	0xff
	.zero		1


	//   ....[143]....
        /*0a18*/ 	.word	0x0000a2b0
        /*0a1c*/ 	.word	0x00000002
        /*0a20*/ 	.word	0x00000008
        /*0a24*/ 	.short	0x010a
        /*0a26*/ 	.byte	0xff
	.zero		1


	//   ....[144]....
        /*0a28*/ 	.word	0x0000a300
        /*0a2c*/ 	.word	0x00000000
        /*0a30*/ 	.word	0x000000d0
        /*0a34*/ 	.short	0x010a
        /*0a36*/ 	.byte	0xff
	.zero		1


	//   ....[145]....
        /*0a38*/ 	.word	0x0000a360
        /*0a3c*/ 	.word	0x00000000
        /*0a40*/ 	.word	0x00000110
        /*0a44*/ 	.short	0x010a
        /*0a46*/ 	.byte	0xff
	.zero		1


	//   ....[146]....
        /*0a48*/ 	.word	0x0000a3c0
        /*0a4c*/ 	.word	0x00000000
        /*0a50*/ 	.word	0x00000000
        /*0a54*/ 	.short	0x010a
        /*0a56*/ 	.byte	0xff
	.zero		1


	//   ....[147]....
        /*0a58*/ 	.word	0x0000a420
        /*0a5c*/ 	.word	0x00000000
        /*0a60*/ 	.word	0x00000000
        /*0a64*/ 	.short	0x010a
        /*0a66*/ 	.byte	0xff
	.zero		1


	//   ....[148]....
        /*0a68*/ 	.word	0x0000a480
        /*0a6c*/ 	.word	0x00000000
        /*0a70*/ 	.word	0x00000000
        /*0a74*/ 	.short	0x010a
        /*0a76*/ 	.byte	0xff
	.zero		1


	//   ....[149]....
        /*0a78*/ 	.word	0x0000a4e0
        /*0a7c*/ 	.word	0x00000000
        /*0a80*/ 	.word	0x00000000
        /*0a84*/ 	.short	0x010a
        /*0a86*/ 	.byte	0xff
	.zero		1


	//   ....[150]....
        /*0a88*/ 	.word	0x0000a540
        /*0a8c*/ 	.word	0x00000000
        /*0a90*/ 	.word	0x00000150
        /*0a94*/ 	.short	0x010a
        /*0a96*/ 	.byte	0xff
	.zero		1


	//   ....[151]....
        /*0a98*/ 	.word	0x0000a590
        /*0a9c*/ 	.word	0x00000000
        /*0aa0*/ 	.word	0x000000d0
        /*0aa4*/ 	.short	0x010a
        /*0aa6*/ 	.byte	0xff
	.zero		1


	//   ....[152]....
        /*0aa8*/ 	.word	0x0000a5f0
        /*0aac*/ 	.word	0x00000000
        /*0ab0*/ 	.word	0x000000c8
        /*0ab4*/ 	.short	0x010a
        /*0ab6*/ 	.byte	0xff
	.zero		1


	//   ....[153]....
        /*0ab8*/ 	.word	0x0000a650
        /*0abc*/ 	.word	0x00000000
        /*0ac0*/ 	.word	0x000000a0
        /*0ac4*/ 	.short	0x010a
        /*0ac6*/ 	.byte	0xff
	.zero		1


	//   ....[154]....
        /*0ac8*/ 	.word	0x0000a6b0
        /*0acc*/ 	.word	0x00000000
        /*0ad0*/ 	.word	0x000000a8
        /*0ad4*/ 	.short	0x010a
        /*0ad6*/ 	.byte	0xff
	.zero		1


	//   ....[155]....
        /*0ad8*/ 	.word	0x0000a710
        /*0adc*/ 	.word	0x00000000
        /*0ae0*/ 	.word	0x000000b0
        /*0ae4*/ 	.short	0x010a
        /*0ae6*/ 	.byte	0xff
	.zero		1


	//   ....[156]....
        /*0ae8*/ 	.word	0x0000a770
        /*0aec*/ 	.word	0x00000000
        /*0af0*/ 	.word	0x000000b8
        /*0af4*/ 	.short	0x010a
        /*0af6*/ 	.byte	0xff
	.zero		1


	//   ....[157]....
        /*0af8*/ 	.word	0x0000a7d0
        /*0afc*/ 	.word	0x00000000
        /*0b00*/ 	.word	0x000000a0
        /*0b04*/ 	.short	0x010a
        /*0b06*/ 	.byte	0xff
	.zero		1


	//   ....[158]....
        /*0b08*/ 	.word	0x0000a830
        /*0b0c*/ 	.word	0x00000000
        /*0b10*/ 	.word	0x000000a8
        /*0b14*/ 	.short	0x010a
        /*0b16*/ 	.byte	0xff
	.zero		1


	//   ....[159]....
        /*0b18*/ 	.word	0x0000a890
        /*0b1c*/ 	.word	0x00000000
        /*0b20*/ 	.word	0x000000b0
        /*0b24*/ 	.short	0x010a
        /*0b26*/ 	.byte	0xff
	.zero		1


	//   ....[160]....
        /*0b28*/ 	.word	0x0000a8e0
        /*0b2c*/ 	.word	0x00000000
        /*0b30*/ 	.word	0x000000d0
        /*0b34*/ 	.short	0x010a
        /*0b36*/ 	.byte	0xff
	.zero		1


	//   ....[161]....
        /*0b38*/ 	.word	0x0000a940
        /*0b3c*/ 	.word	0x00000003
        /*0b40*/ 	.word	0x00000080
        /*0b44*/ 	.short	0x010a
        /*0b46*/ 	.byte	0xff
	.zero		1


	//   ....[162]....
        /*0b48*/ 	.word	0x0000a990
        /*0b4c*/ 	.word	0x00000078
        /*0b50*/ 	.word	0x000000f0
        /*0b54*/ 	.short	0x010a
        /*0b56*/ 	.byte	0xff
	.zero		1


	//   ....[163]....
        /*0b58*/ 	.word	0x0000a9e0
        /*0b5c*/ 	.word	0x00000003
        /*0b60*/ 	.word	0x00000080
        /*0b64*/ 	.short	0x010a
        /*0b66*/ 	.byte	0xff
	.zero		1


	//   ....[164]....
        /*0b68*/ 	.word	0x0000aa30
        /*0b6c*/ 	.word	0x00000000
        /*0b70*/ 	.word	0x00000080
        /*0b74*/ 	.short	0x010a
        /*0b76*/ 	.byte	0xff
	.zero		1


	//   ....[165]....
        /*0b78*/ 	.word	0x0000aa80
        /*0b7c*/ 	.word	0x00000000
        /*0b80*/ 	.word	0x00000080
        /*0b84*/ 	.short	0x010a
        /*0b86*/ 	.byte	0xff
	.zero		1


	//----- nvinfo : EIATTR_NUM_MBARRIERS
	.align		4
.L_47:
        /*0b88*/ 	.byte	0x03, 0x38
        /*0b8a*/ 	.short	0x002b


	//----- nvinfo : EIATTR_EXIT_INSTR_OFFSETS
	.align		4
        /*0b8c*/ 	.byte	0x04, 0x1c
        /*0b8e*/ 	.short	(.L_49 - .L_48)


	//   ....[0]....
.L_48:
        /*0b90*/ 	.word	0x00002ab0


	//   ....[1]....
        /*0b94*/ 	.word	0x00002fa0


	//   ....[2]....
        /*0b98*/ 	.word	0x00003000


	//   ....[3]....
        /*0b9c*/ 	.word	0x00004380


	//   ....[4]....
        /*0ba0*/ 	.word	0x00005570


	//   ....[5]....
        /*0ba4*/ 	.word	0x000055b0


	//   ....[6]....
        /*0ba8*/ 	.word	0x00009b40


	//   ....[7]....
        /*0bac*/ 	.word	0x00009bb0


	//   ....[8]....
        /*0bb0*/ 	.word	0x00009be0


	//   ....[9]....
        /*0bb4*/ 	.word	0x00009c50


	//----- nvinfo : EIATTR_MAX_THREADS
	.align		4
.L_49:
        /*0bb8*/ 	.byte	0x04, 0x05
        /*0bba*/ 	.short	(.L_51 - .L_50)
.L_50:
        /*0bbc*/ 	.word	0x00000100
        /*0bc0*/ 	.word	0x00000001
        /*0bc4*/ 	.word	0x00000001


	//----- nvinfo : EIATTR_CRS_STACK_SIZE
	.align		4
.L_51:
        /*0bc8*/ 	.byte	0x04, 0x1e
        /*0bca*/ 	.short	(.L_53 - .L_52)
.L_52:
        /*0bcc*/ 	.word	0x00000000


	//----- nvinfo : EIATTR_CBANK_PARAM_SIZE
	.align		4
.L_53:
        /*0bd0*/ 	.byte	0x03, 0x19
        /*0bd2*/ 	.short	0x0800


	//----- nvinfo : EIATTR_PARAM_CBANK
	.align		4
        /*0bd4*/ 	.byte	0x04, 0x0a
        /*0bd6*/ 	.short	(.L_55 - .L_54)
	.align		4
.L_54:
        /*0bd8*/ 	.word	index@(.nv.constant0._ZN7cutlass13device_kernelINS_4gemm6kernel13GemmUniversalIN4cute5tupleIJiiiiEEENS1_10collective13CollectiveMmaINS1_35MainloopSm100TmaUmmaWarpSpecializedILi8ELi2ELi4ENS5_IJNS4_1CILi2EEENSA_ILi1EEESC_EEEEENS5_IJNSA_ILi128EEENSA_ILi256EEENSA_ILi64EEEEEENS_6half_tENS5_IJlSC_lEEESJ_SK_NS4_8TiledMMAINS4_8MMA_AtomIJNS4_26SM100_MMA_F16BF16_2x1SM_SSISJ_SJ_fLi128ELi256ELNS4_4UMMA5MajorE0ELSP_0ELNSO_7ScaleInE0ELSQ_0EEEEEENS4_6LayoutINS5_IJSC_SC_SC_EEENS5_IJNSA_ILi0EEESV_SV_EEEEENS5_IJNS4_10UnderscoreESY_SY_EEEEENS4_18SM100_TMA_2SM_LOADENS4_14ComposedLayoutINS4_7SwizzleILi3ELi4ELi3EEENS4_18smem_ptr_flag_bitsILi16EEENST_INS5_IJNSA_ILi8EEESH_EEENS5_IJSH_SC_EEEEEEEvNS4_8identityES11_S1B_vS1C_EENS_8epilogue10collective18CollectiveEpilogueINS1E_23Sm100TmaWarpSpecializedILi4ELi2ELi32ELb1ELb0EEEJNS5_IJSH_SG_SH_EEENS5_IJNST_ISH_SC_EENST_INS5_IJNSA_ILi32EEESB_EEENS5_IJSC_SF_EEEEEEEESJ_SK_SJ_SK_NS1E_6fusion15FusionCallbacksIS1I_NS1Q_23LinCombPerRowBiasEltActINS1E_6thread4ReLuESJ_fSJ_SJ_fLi8ELNS_15FloatRoundStyleE2EEES1J_S1P_JEEENS4_5SM1004TMEM4LOAD26SM100_TMEM_LOAD_32dp32b32xENS4_13SM90_TMA_LOADENS12_INS13_ILi2ELi4ELi3EEES16_NST_INS5_IJS17_S1L_EEENS5_IJS1L_SC_EEEEEEENS4_39AutoVectorizingCopyWithAssumedAlignmentILi128EEENS4_14SM90_TMA_STOREES27_S29_S29_EEEvvEEEEvNT_6ParamsE)
        /*0bdc*/ 	.short	0x0380
        /*0bde*/ 	.short	0x0800


	//----- nvinfo : EIATTR_SW_WAR
	.align		4
.L_55:
        /*0be0*/ 	.byte	0x04, 0x36
        /*0be2*/ 	.short	(.L_57 - .L_56)
.L_56:
        /*0be4*/ 	.word	0x00000008
.L_57:


//--------------------- .nv.callgraph             --------------------------
	.section	.nv.callgraph,"",@"SHT_CUDA_CALLGRAPH"
	.align	4
	.sectionentsize	8
	.align		4
        /*0000*/ 	.word	0x00000000
	.align		4
        /*0004*/ 	.word	0xffffffff
	.align		4
        /*0008*/ 	.word	index@(_ZN7cutlass13device_kernelINS_4gemm6kernel13GemmUniversalIN4cute5tupleIJiiiiEEENS1_10collective13CollectiveMmaINS1_35MainloopSm100TmaUmmaWarpSpecializedILi8ELi2ELi4ENS5_IJNS4_1CILi2EEENSA_ILi1EEESC_EEEEENS5_IJNSA_ILi128EEENSA_ILi256EEENSA_ILi64EEEEEENS_6half_tENS5_IJlSC_lEEESJ_SK_NS4_8TiledMMAINS4_8MMA_AtomIJNS4_26SM100_MMA_F16BF16_2x1SM_SSISJ_SJ_fLi128ELi256ELNS4_4UMMA5MajorE0ELSP_0ELNSO_7ScaleInE0ELSQ_0EEEEEENS4_6LayoutINS5_IJSC_SC_SC_EEENS5_IJNSA_ILi0EEESV_SV_EEEEENS5_IJNS4_10UnderscoreESY_SY_EEEEENS4_18SM100_TMA_2SM_LOADENS4_14ComposedLayoutINS4_7SwizzleILi3ELi4ELi3EEENS4_18smem_ptr_flag_bitsILi16EEENST_INS5_IJNSA_ILi8EEESH_EEENS5_IJSH_SC_EEEEEEEvNS4_8identityES11_S1B_vS1C_EENS_8epilogue10collective18CollectiveEpilogueINS1E_23Sm100TmaWarpSpecializedILi4ELi2ELi32ELb1ELb0EEEJNS5_IJSH_SG_SH_EEENS5_IJNST_ISH_SC_EENST_INS5_IJNSA_ILi32EEESB_EEENS5_IJSC_SF_EEEEEEEESJ_SK_SJ_SK_NS1E_6fusion15FusionCallbacksIS1I_NS1Q_23LinCombPerRowBiasEltActINS1E_6thread4ReLuESJ_fSJ_SJ_fLi8ELNS_15FloatRoundStyleE2EEES1J_S1P_JEEENS4_5SM1004TMEM4LOAD26SM100_TMEM_LOAD_32dp32b32xENS4_13SM90_TMA_LOADENS12_INS13_ILi2ELi4ELi3EEES16_NST_INS5_IJS17_S1L_EEENS5_IJS1L_SC_EEEEEEENS4_39AutoVectorizingCopyWithAssumedAlignmentILi128EEENS4_14SM90_TMA_STOREES27_S29_S29_EEEvvEEEEvNT_6ParamsE)
	.align		4
        /*000c*/ 	.word	index@(__assertfail)
	.align		4
        /*0010*/ 	.word	0x00000000
	.align		4
        /*0014*/ 	.word	0xfffffffe
	.align		4
        /*0018*/ 	.word	0x00000000
	.align		4
        /*001c*/ 	.word	0xfffffffd
	.align		4
        /*0020*/ 	.word	0x00000000
	.align		4
        /*0024*/ 	.word	0xfffffffc


//--------------------- .nv.constant4             --------------------------
	.section	.nv.constant4,"a",@progbits
	.align	8
	.align		8
.nv.constant4:
        /*0000*/ 	.dword	__assertfail
	.align		8
        /*0008*/ 	.dword	__unnamed_1
	.align		8
        /*0010*/ 	.dword	__unnamed_2
	.align		8
        /*0018*/ 	.dword	_ZN39_INTERNAL_9baa2146_4_k_cu_0fcdaf27_29824cuda3std3__45__cpo5beginE
	.align		8
        /*0020*/ 	.dword	_ZN39_INTERNAL_9baa2146_4_k_cu_0fcdaf27_29824cuda3std3__45__cpo3endE
	.align		8
        /*0028*/ 	.dword	_ZN39_INTERNAL_9baa2146_4_k_cu_0fcdaf27_29824cuda3std3__45__cpo6cbeginE
	.align		8
        /*0030*/ 	.dword	_ZN39_INTERNAL_9baa2146_4_k_cu_0fcdaf27_29824cuda3std3__45__cpo4cendE
	.align		8
        /*0038*/ 	.dword	_ZN39_INTERNAL_9baa2146_4_k_cu_0fcdaf27_29824cuda3std3__441_GLOBAL__N__9baa2146_4_k_cu_0fcdaf27_29826ignoreE
	.align		8
        /*0040*/ 	.dword	_ZN39_INTERNAL_9baa2146_4_k_cu_0fcdaf27_29824cuda3std3__419piecewise_constructE
	.align		8
        /*0048*/ 	.dword	_ZN39_INTERNAL_9baa2146_4_k_cu_0fcdaf27_29824cuda3std3__48in_placeE
	.align		8
        /*0050*/ 	.dword	_ZN39_INTERNAL_9baa2146_4_k_cu_0fcdaf27_29824cuda3std6ranges3__45__cpo4swapE
	.align		8
        /*0058*/ 	.dword	_ZN39_INTERNAL_9baa2146_4_k_cu_0fcdaf27_29824cuda3std6ranges3__45__cpo9iter_moveE
	.align		8
        /*0060*/ 	.dword	_ZN39_INTERNAL_9baa2146_4_k_cu_0fcdaf27_29824cute7productE
	.align		8
        /*0068*/ 	.dword	_ZN39_INTERNAL_9baa2146_4_k_cu_0fcdaf27_29824cute1_E
	.align		8
        /*0070*/ 	.dword	$str$25
	.align		8
        /*0078*/ 	.dword	$str$26
	.align		8
        /*0080*/ 	.dword	$str$27
	.align		8
        /*0088*/ 	.dword	$str$28


//--------------------- .text._ZN7cutlass13device_kernelINS_4gemm6kernel13GemmUniversalIN4cute5tupleIJiiiiEEENS1_10collective13CollectiveMmaINS1_35MainloopSm100TmaUmmaWarpSpecializedILi8ELi2ELi4ENS5_IJNS4_1CILi2EEENSA_ILi1EEESC_EEEEENS5_IJNSA_ILi128EEENSA_ILi256EEENSA_ILi64EEEEEENS_6half_tENS5_IJlSC_lEEESJ_SK_NS4_8TiledMMAINS4_8MMA_AtomIJNS4_26SM100_MMA_F16BF16_2x1SM_SSISJ_SJ_fLi128ELi256ELNS4_4UMMA5MajorE0ELSP_0ELNSO_7ScaleInE0ELSQ_0EEEEEENS4_6LayoutINS5_IJSC_SC_SC_EEENS5_IJNSA_ILi0EEESV_SV_EEEEENS5_IJNS4_10UnderscoreESY_SY_EEEEENS4_18SM100_TMA_2SM_LOADENS4_14ComposedLayoutINS4_7SwizzleILi3ELi4ELi3EEENS4_18smem_ptr_flag_bitsILi16EEENST_INS5_IJNSA_ILi8EEESH_EEENS5_IJSH_SC_EEEEEEEvNS4_8identityES11_S1B_vS1C_EENS_8epilogue10collective18CollectiveEpilogueINS1E_23Sm100TmaWarpSpecializedILi4ELi2ELi32ELb1ELb0EEEJNS5_IJSH_SG_SH_EEENS5_IJNST_ISH_SC_EENST_INS5_IJNSA_ILi32EEESB_EEENS5_IJSC_SF_EEEEEEEESJ_SK_SJ_SK_NS1E_6fusion15FusionCallbacksIS1I_NS1Q_23LinCombPerRowBiasEltActINS1E_6thread4ReLuESJ_fSJ_SJ_fLi8ELNS_15FloatRoundStyleE2EEES1J_S1P_JEEENS4_5SM1004TMEM4LOAD26SM100_TMEM_LOAD_32dp32b32xENS4_13SM90_TMA_LOADENS12_INS13_ILi2ELi4ELi3EEES16_NST_INS5_IJS17_S1L_EEENS5_IJS1L_SC_EEEEEEENS4_39AutoVectorizingCopyWithAssumedAlignmentILi128EEENS4_14SM90_TMA_STOREES27_S29_S29_EEEvvEEEEvNT_6ParamsE --------------------------
	.section	.text._ZN7cutlass13device_kernelINS_4gemm6kernel13GemmUniversalIN4cute5tupleIJiiiiEEENS1_10collective13CollectiveMmaINS1_35MainloopSm100TmaUmmaWarpSpecializedILi8ELi2ELi4ENS5_IJNS4_1CILi2EEENSA_ILi1EEESC_EEEEENS5_IJNSA_ILi128EEENSA_ILi256EEENSA_ILi64EEEEEENS_6half_tENS5_IJlSC_lEEESJ_SK_NS4_8TiledMMAINS4_8MMA_AtomIJNS4_26SM100_MMA_F16BF16_2x1SM_SSISJ_SJ_fLi128ELi256ELNS4_4UMMA5MajorE0ELSP_0ELNSO_7ScaleInE0ELSQ_0EEEEEENS4_6LayoutINS5_IJSC_SC_SC_EEENS5_IJNSA_ILi0EEESV_SV_EEEEENS5_IJNS4_10UnderscoreESY_SY_EEEEENS4_18SM100_TMA_2SM_LOADENS4_14ComposedLayoutINS4_7SwizzleILi3ELi4ELi3EEENS4_18smem_ptr_flag_bitsILi16EEENST_INS5_IJNSA_ILi8EEESH_EEENS5_IJSH_SC_EEEEEEEvNS4_8identityES11_S1B_vS1C_EENS_8epilogue10collective18CollectiveEpilogueINS1E_23Sm100TmaWarpSpecializedILi4ELi2ELi32ELb1ELb0EEEJNS5_IJSH_SG_SH_EEENS5_IJNST_ISH_SC_EENST_INS5_IJNSA_ILi32EEESB_EEENS5_IJSC_SF_EEEEEEEESJ_SK_SJ_SK_NS1E_6fusion15FusionCallbacksIS1I_NS1Q_23LinCombPerRowBiasEltActINS1E_6thread4ReLuESJ_fSJ_SJ_fLi8ELNS_15FloatRoundStyleE2EEES1J_S1P_JEEENS4_5SM1004TMEM4LOAD26SM100_TMEM_LOAD_32dp32b32xENS4_13SM90_TMA_LOADENS12_INS13_ILi2ELi4ELi3EEES16_NST_INS5_IJS17_S1L_EEENS5_IJS1L_SC_EEEEEEENS4_39AutoVectorizingCopyWithAssumedAlignmentILi128EEENS4_14SM90_TMA_STOREES27_S29_S29_EEEvvEEEEvNT_6ParamsE,"ax",@progbits
	.align	128
.text._ZN7cutlass13device_kernelINS_4gemm6kernel13GemmUniversalIN4cute5tupleIJiiiiEEENS1_10collective13CollectiveMmaINS1_35MainloopSm100TmaUmmaWarpSpecializedILi8ELi2ELi4ENS5_IJNS4_1CILi2EEENSA_ILi1EEESC_EEEEENS5_IJNSA_ILi128EEENSA_ILi256EEENSA_ILi64EEEEEENS_6half_tENS5_IJlSC_lEEESJ_SK_NS4_8TiledMMAINS4_8MMA_AtomIJNS4_26SM100_MMA_F16BF16_2x1SM_SSISJ_SJ_fLi128ELi256ELNS4_4UMMA5MajorE0ELSP_0ELNSO_7ScaleInE0ELSQ_0EEEEEENS4_6LayoutINS5_IJSC_SC_SC_EEENS5_IJNSA_ILi0EEESV_SV_EEEEENS5_IJNS4_10UnderscoreESY_SY_EEEEENS4_18SM100_TMA_2SM_LOADENS4_14ComposedLayoutINS4_7SwizzleILi3ELi4ELi3EEENS4_18smem_ptr_flag_bitsILi16EEENST_INS5_IJNSA_ILi8EEESH_EEENS5_IJSH_SC_EEEEEEEvNS4_8identityES11_S1B_vS1C_EENS_8epilogue10collective18CollectiveEpilogueINS1E_23Sm100TmaWarpSpecializedILi4ELi2ELi32ELb1ELb0EEEJNS5_IJSH_SG_SH_EEENS5_IJNST_ISH_SC_EENST_INS5_IJNSA_ILi32EEESB_EEENS5_IJSC_SF_EEEEEEEESJ_SK_SJ_SK_NS1E_6fusion15FusionCallbacksIS1I_NS1Q_23LinCombPerRowBiasEltActINS1E_6thread4ReLuESJ_fSJ_SJ_fLi8ELNS_15FloatRoundStyleE2EEES1J_S1P_JEEENS4_5SM1004TMEM4LOAD26SM100_TMEM_LOAD_32dp32b32xENS4_13SM90_TMA_LOADENS12_INS13_ILi2ELi4ELi3EEES16_NST_INS5_IJS17_S1L_EEENS5_IJS1L_SC_EEEEEEENS4_39AutoVectorizingCopyWithAssumedAlignmentILi128EEENS4_14SM90_TMA_STOREES27_S29_S29_EEEvvEEEEvNT_6ParamsE:
        .type           _ZN7cutlass13device_kernelINS_4gemm6kernel13GemmUniversalIN4cute5tupleIJiiiiEEENS1_10collective13CollectiveMmaINS1_35MainloopSm100TmaUmmaWarpSpecializedILi8ELi2ELi4ENS5_IJNS4_1CILi2EEENSA_ILi1EEESC_EEEEENS5_IJNSA_ILi128EEENSA_ILi256EEENSA_ILi64EEEEEENS_6half_tENS5_IJlSC_lEEESJ_SK_NS4_8TiledMMAINS4_8MMA_AtomIJNS4_26SM100_MMA_F16BF16_2x1SM_SSISJ_SJ_fLi128ELi256ELNS4_4UMMA5MajorE0ELSP_0ELNSO_7ScaleInE0ELSQ_0EEEEEENS4_6LayoutINS5_IJSC_SC_SC_EEENS5_IJNSA_ILi0EEESV_SV_EEEEENS5_IJNS4_10UnderscoreESY_SY_EEEEENS4_18SM100_TMA_2SM_LOADENS4_14ComposedLayoutINS4_7SwizzleILi3ELi4ELi3EEENS4_18smem_ptr_flag_bitsILi16EEENST_INS5_IJNSA_ILi8EEESH_EEENS5_IJSH_SC_EEEEEEEvNS4_8identityES11_S1B_vS1C_EENS_8epilogue10collective18CollectiveEpilogueINS1E_23Sm100TmaWarpSpecializedILi4ELi2ELi32ELb1ELb0EEEJNS5_IJSH_SG_SH_EEENS5_IJNST_ISH_SC_EENST_INS5_IJNSA_ILi32EEESB_EEENS5_IJSC_SF_EEEEEEEESJ_SK_SJ_SK_NS1E_6fusion15FusionCallbacksIS1I_NS1Q_23LinCombPerRowBiasEltActINS1E_6thread4ReLuESJ_fSJ_SJ_fLi8ELNS_15FloatRoundStyleE2EEES1J_S1P_JEEENS4_5SM1004TMEM4LOAD26SM100_TMEM_LOAD_32dp32b32xENS4_13SM90_TMA_LOADENS12_INS13_ILi2ELi4ELi3EEES16_NST_INS5_IJS17_S1L_EEENS5_IJS1L_SC_EEEEEEENS4_39AutoVectorizingCopyWithAssumedAlignmentILi128EEENS4_14SM90_TMA_STOREES27_S29_S29_EEEvvEEEEvNT_6ParamsE,@function
        .size           _ZN7cutlass13device_kernelINS_4gemm6kernel13GemmUniversalIN4cute5tupleIJiiiiEEENS1_10collective13CollectiveMmaINS1_35MainloopSm100TmaUmmaWarpSpecializedILi8ELi2ELi4ENS5_IJNS4_1CILi2EEENSA_ILi1EEESC_EEEEENS5_IJNSA_ILi128EEENSA_ILi256EEENSA_ILi64EEEEEENS_6half_tENS5_IJlSC_lEEESJ_SK_NS4_8TiledMMAINS4_8MMA_AtomIJNS4_26SM100_MMA_F16BF16_2x1SM_SSISJ_SJ_fLi128ELi256ELNS4_4UMMA5MajorE0ELSP_0ELNSO_7ScaleInE0ELSQ_0EEEEEENS4_6LayoutINS5_IJSC_SC_SC_EEENS5_IJNSA_ILi0EEESV_SV_EEEEENS5_IJNS4_10UnderscoreESY_SY_EEEEENS4_18SM100_TMA_2SM_LOADENS4_14ComposedLayoutINS4_7SwizzleILi3ELi4ELi3EEENS4_18smem_ptr_flag_bitsILi16EEENST_INS5_IJNSA_ILi8EEESH_EEENS5_IJSH_SC_EEEEEEEvNS4_8identityES11_S1B_vS1C_EENS_8epilogue10collective18CollectiveEpilogueINS1E_23Sm100TmaWarpSpecializedILi4ELi2ELi32ELb1ELb0EEEJNS5_IJSH_SG_SH_EEENS5_IJNST_ISH_SC_EENST_INS5_IJNSA_ILi32EEESB_EEENS5_IJSC_SF_EEEEEEEESJ_SK_SJ_SK_NS1E_6fusion15FusionCallbacksIS1I_NS1Q_23LinCombPerRowBiasEltActINS1E_6thread4ReLuESJ_fSJ_SJ_fLi8ELNS_15FloatRoundStyleE2EEES1J_S1P_JEEENS4_5SM1004TMEM4LOAD26SM100_TMEM_LOAD_32dp32b32xENS4_13SM90_TMA_LOADENS12_INS13_ILi2ELi4ELi3EEES16_NST_INS5_IJS17_S1L_EEENS5_IJS1L_SC_EEEEEEENS4_39AutoVectorizingCopyWithAssumedAlignmentILi128EEENS4_14SM90_TMA_STOREES27_S29_S29_EEEvvEEEEvNT_6ParamsE,(.L_x_211 - _ZN7cutlass13device_kernelINS_4gemm6kernel13GemmUniversalIN4cute5tupleIJiiiiEEENS1_10collective13CollectiveMmaINS1_35MainloopSm100TmaUmmaWarpSpecializedILi8ELi2ELi4ENS5_IJNS4_1CILi2EEENSA_ILi1EEESC_EEEEENS5_IJNSA_ILi128EEENSA_ILi256EEENSA_ILi64EEEEEENS_6half_tENS5_IJlSC_lEEESJ_SK_NS4_8TiledMMAINS4_8MMA_AtomIJNS4_26SM100_MMA_F16BF16_2x1SM_SSISJ_SJ_fLi128ELi256ELNS4_4UMMA5MajorE0ELSP_0ELNSO_7ScaleInE0ELSQ_0EEEEEENS4_6LayoutINS5_IJSC_SC_SC_EEENS5_IJNSA_ILi0EEESV_SV_EEEEENS5_IJNS4_10UnderscoreESY_SY_EEEEENS4_18SM100_TMA_2SM_LOADENS4_14ComposedLayoutINS4_7SwizzleILi3ELi4ELi3EEENS4_18smem_ptr_flag_bitsILi16EEENST_INS5_IJNSA_ILi8EEESH_EEENS5_IJSH_SC_EEEEEEEvNS4_8identityES11_S1B_vS1C_EENS_8epilogue10collective18CollectiveEpilogueINS1E_23Sm100TmaWarpSpecializedILi4ELi2ELi32ELb1ELb0EEEJNS5_IJSH_SG_SH_EEENS5_IJNST_ISH_SC_EENST_INS5_IJNSA_ILi32EEESB_EEENS5_IJSC_SF_EEEEEEEESJ_SK_SJ_SK_NS1E_6fusion15FusionCallbacksIS1I_NS1Q_23LinCombPerRowBiasEltActINS1E_6thread4ReLuESJ_fSJ_SJ_fLi8ELNS_15FloatRoundStyleE2EEES1J_S1P_JEEENS4_5SM1004TMEM4LOAD26SM100_TMEM_LOAD_32dp32b32xENS4_13SM90_TMA_LOADENS12_INS13_ILi2ELi4ELi3EEES16_NST_INS5_IJS17_S1L_EEENS5_IJS1L_SC_EEEEEEENS4_39AutoVectorizingCopyWithAssumedAlignmentILi128EEENS4_14SM90_TMA_STOREES27_S29_S29_EEEvvEEEEvNT_6ParamsE)
        .other          _ZN7cutlass13device_kernelINS_4gemm6kernel13GemmUniversalIN4cute5tupleIJiiiiEEENS1_10collective13CollectiveMmaINS1_35MainloopSm100TmaUmmaWarpSpecializedILi8ELi2ELi4ENS5_IJNS4_1CILi2EEENSA_ILi1EEESC_EEEEENS5_IJNSA_ILi128EEENSA_ILi256EEENSA_ILi64EEEEEENS_6half_tENS5_IJlSC_lEEESJ_SK_NS4_8TiledMMAINS4_8MMA_AtomIJNS4_26SM100_MMA_F16BF16_2x1SM_SSISJ_SJ_fLi128ELi256ELNS4_4UMMA5MajorE0ELSP_0ELNSO_7ScaleInE0ELSQ_0EEEEEENS4_6LayoutINS5_IJSC_SC_SC_EEENS5_IJNSA_ILi0EEESV_SV_EEEEENS5_IJNS4_10UnderscoreESY_SY_EEEEENS4_18SM100_TMA_2SM_LOADENS4_14ComposedLayoutINS4_7SwizzleILi3ELi4ELi3EEENS4_18smem_ptr_flag_bitsILi16EEENST_INS5_IJNSA_ILi8EEESH_EEENS5_IJSH_SC_EEEEEEEvNS4_8identityES11_S1B_vS1C_EENS_8epilogue10collective18CollectiveEpilogueINS1E_23Sm100TmaWarpSpecializedILi4ELi2ELi32ELb1ELb0EEEJNS5_IJSH_SG_SH_EEENS5_IJNST_ISH_SC_EENST_INS5_IJNSA_ILi32EEESB_EEENS5_IJSC_SF_EEEEEEEESJ_SK_SJ_SK_NS1E_6fusion15FusionCallbacksIS1I_NS1Q_23LinCombPerRowBiasEltActINS1E_6thread4ReLuESJ_fSJ_SJ_fLi8ELNS_15FloatRoundStyleE2EEES1J_S1P_JEEENS4_5SM1004TMEM4LOAD26SM100_TMEM_LOAD_32dp32b32xENS4_13SM90_TMA_LOADENS12_INS13_ILi2ELi4ELi3EEES16_NST_INS5_IJS17_S1L_EEENS5_IJS1L_SC_EEEEEEENS4_39AutoVectorizingCopyWithAssumedAlignmentILi128EEENS4_14SM90_TMA_STOREES27_S29_S29_EEEvvEEEEvNT_6ParamsE,@"STO_CUDA_ENTRY STV_DEFAULT"
_ZN7cutlass13device_kernelINS_4gemm6kernel13GemmUniversalIN4cute5tupleIJiiiiEEENS1_10collective13CollectiveMmaINS1_35MainloopSm100TmaUmmaWarpSpecializedILi8ELi2ELi4ENS5_IJNS4_1CILi2EEENSA_ILi1EEESC_EEEEENS5_IJNSA_ILi128EEENSA_ILi256EEENSA_ILi64EEEEEENS_6half_tENS5_IJlSC_lEEESJ_SK_NS4_8TiledMMAINS4_8MMA_AtomIJNS4_26SM100_MMA_F16BF16_2x1SM_SSISJ_SJ_fLi128ELi256ELNS4_4UMMA5MajorE0ELSP_0ELNSO_7ScaleInE0ELSQ_0EEEEEENS4_6LayoutINS5_IJSC_SC_SC_EEENS5_IJNSA_ILi0EEESV_SV_EEEEENS5_IJNS4_10UnderscoreESY_SY_EEEEENS4_18SM100_TMA_2SM_LOADENS4_14ComposedLayoutINS4_7SwizzleILi3ELi4ELi3EEENS4_18smem_ptr_flag_bitsILi16EEENST_INS5_IJNSA_ILi8EEESH_EEENS5_IJSH_SC_EEEEEEEvNS4_8identityES11_S1B_vS1C_EENS_8epilogue10collective18CollectiveEpilogueINS1E_23Sm100TmaWarpSpecializedILi4ELi2ELi32ELb1ELb0EEEJNS5_IJSH_SG_SH_EEENS5_IJNST_ISH_SC_EENST_INS5_IJNSA_ILi32EEESB_EEENS5_IJSC_SF_EEEEEEEESJ_SK_SJ_SK_NS1E_6fusion15FusionCallbacksIS1I_NS1Q_23LinCombPerRowBiasEltActINS1E_6thread4ReLuESJ_fSJ_SJ_fLi8ELNS_15FloatRoundStyleE2EEES1J_S1P_JEEENS4_5SM1004TMEM4LOAD26SM100_TMEM_LOAD_32dp32b32xENS4_13SM90_TMA_LOADENS12_INS13_ILi2ELi4ELi3EEES16_NST_INS5_IJS17_S1L_EEENS5_IJS1L_SC_EEEEEEENS4_39AutoVectorizingCopyWithAssumedAlignmentILi128EEENS4_14SM90_TMA_STOREES27_S29_S29_EEEvvEEEEvNT_6ParamsE:
[----:B------:R-:W1:Y:S01]  /*0000*/  LDC R1, c[0x0][0x37c] ;  /* 0x0000df00ff017b82 */ /* 0x000e620000000800 */
[----:B------:R-:W2:Y:S01]  /*0010*/  S2R R113, SR_TID.X ;  /* 0x0000000000717919 */ /* 0x000ea20000002100 */
[----:B------:R-:W3:Y:S06]  /*0020*/  LDCU.64 UR8, c[0x0][0x890] ;  /* 0x00011200ff0877ac */ /* 0x000eec0008000a00 */
[----:B------:R-:W4:Y:S01]  /*0030*/  S2UR UR45, SR_CgaCtaId ;  /* 0x00000000002d79c3 */ /* 0x000f220000008800 */
[----:B------:R-:W-:Y:S02]  /*0040*/  PRMT R98, RZ, 0x7610, R98 ;  /* 0x00007610ff627816 */ /* 0x000fe40000000062 */
[----:B------:R-:W-:Y:S01]  /*0050*/  ELECT P0, URZ, PT ;  /* 0x0000000000ff782f */ /* 0x000fe20003800000 */
[----:B------:R-:W1:Y:S01]  /*0060*/  LDCU.64 UR46, c[0x0][0x358] ;  /* 0x00006b00ff2e77ac */ /* 0x000e620008000a00 */
[----:B---3--:R-:W-:-:S04]  /*0070*/  UISETP.NE.U32.AND UP1, UPT, UR8, URZ, UPT ;  /* 0x000000ff0800728c */ /* 0x008fc8000bf25070 */
[----:B------:R-:W-:Y:S02]  /*0080*/  UISETP.NE.AND.EX UP2, UPT, UR9, URZ, UPT, UP1 ;  /* 0x000000ff0900728c */ /* 0x000fe4000bf45310 */
[----:B----4-:R-:W-:Y:S02]  /*0090*/  ULOP3.LUT UR5, UR45, 0x1, URZ, 0xc0, !UPT ;  /* 0x000000012d057892 */ /* 0x010fe4000f8ec0ff */
[----:B------:R-:W-:Y:S01]  /*00a0*/  ULOP3.LUT UR4, UR45, 0x1, URZ, 0x3c, !UPT ;  /* 0x000000012d047892 */ /* 0x000fe2000f8e3cff */
[----:B--2---:R-:W-:-:S05]  /*00b0*/  SHF.R.U32.HI R99, RZ, 0x5, R113 ;  /* 0x00000005ff637819 */ /* 0x004fca0000011671 */
[----:B------:R-:W2:Y:S02]  /*00c0*/  SHFL.IDX PT, R0, R99, RZ, 0x1f ;  /* 0x00001fff63007589 */ /* 0x000ea400000e0000 */
[----:B--2---:R-:W-:Y:S01]  /*00d0*/  R2UR UR10, R0 ;  /* 0x00000000000a72ca */ /* 0x004fe200000e0000 */
[----:B-1----:R-:W-:Y:S05]  /*00e0*/  BRA.U UP2, `(.L_x_0) ;  /* 0x00000001022c7547 */ /* 0x002fea000b800000 */
[----:B------:R-:W1:Y:S02]  /*00f0*/  LDCU.64 UR6, c[0x0][0x888] ;  /* 0x00011100ff0677ac */ /* 0x000e640008000a00 */
[----:B-1----:R-:W-:-:S04]  /*0100*/  UISETP.NE.U32.AND UP0, UPT, UR6, URZ, UPT ;  /* 0x000000ff0600728c */ /* 0x002fc8000bf05070 */
[----:B------:R-:W-:-:S09]  /*0110*/  UISETP.NE.AND.EX UP0, UPT, UR7, URZ, UPT, UP0 ;  /* 0x000000ff0700728c */ /* 0x000fd2000bf05300 */
[----:B------:R-:W-:Y:S05]  /*0120*/  BRA.U !UP0, `(.L_x_1) ;  /* 0x0000000108107547 */ /* 0x000fea000b800000 */
[----:B------:R-:W1:Y:S02]  /*0130*/  LDC.64 R2, c[0x0][0x888] ;  /* 0x00022200ff027b82 */ /* 0x000e640000000a00 */
[----:B-1----:R1:W5:Y:S01]  /*0140*/  LDG.E R49, desc[UR46][R2.64] ;  /* 0x0000002e02317981 */ /* 0x002362000c1e1900 */
[----:B------:R-:W-:Y:S01]  /*0150*/  HFMA2 R98, -RZ, RZ, 0, 5.9604644775390625e-08 ;  /* 0x00000001ff627431 */ /* 0x000fe200000001ff */
[----:B------:R-:W-:Y:S05]  /*0160*/  BRA `(.L_x_0) ;  /* 0x00000000000c7947 */ /* 0x000fea0003800000 */
.L_x_1:
[----:B------:R-:W1:Y:S01]  /*0170*/  LDCU UR6, c[0x0][0x880] ;  /* 0x00011000ff0677ac */ /* 0x000e620008000800 */
[----:B------:R-:W-:Y:S01]  /*0180*/  HFMA2 R98, -RZ, RZ, 0, 5.9604644775390625e-08 ;  /* 0x00000001ff627431 */ /* 0x000fe200000001ff */
[----:B-1----:R-:W-:-:S07]  /*0190*/  MOV R49, UR6 ;  /* 0x0000000600317c02 */ /* 0x002fce0008000f00 */
.L_x_0:
[----:B------:R-:W2:Y:S02]  /*01a0*/  LDCU.64 UR6, c[0x0][0x8b0] ;  /* 0x00011600ff0677ac */ /* 0x000ea40008000a00 */
[----:B--2---:R-:W-:-:S04]  /*01b0*/  UISETP.NE.U32.AND UP0, UPT, UR6, URZ, UPT ;  /* 0x000000ff0600728c */ /* 0x004fc8000bf05070 */
[----:B------:R-:W-:-:S09]  /*01c0*/  UISETP.NE.AND.EX UP0, UPT, UR7, URZ, UPT, UP0 ;  /* 0x000000ff0700728c */ /* 0x000fd2000bf05300 */
[----:B------:R-:W-:Y:S05]  /*01d0*/  BRA.U UP0, `(.L_x_2) ;  /* 0x0000000100247547 */ /* 0x000fea000b800000 */
[----:B------:R-:W2:Y:S02]  /*01e0*/  LDCU.64 UR6, c[0x0][0x8a8] ;  /* 0x00011500ff0677ac */ /* 0x000ea40008000a00 */
[----:B--2---:R-:W-:-:S04]  /*01f0*/  UISETP.NE.U32.AND UP0, UPT, UR6, URZ, UPT ;  /* 0x000000ff0600728c */ /* 0x004fc8000bf05070 */
[----:B------:R-:W-:-:S09]  /*0200*/  UISETP.NE.AND.EX UP0, UPT, UR7, URZ, UPT, UP0 ;  /* 0x000000ff0700728c */ /* 0x000fd2000bf05300 */
[----:B------:R-:W-:Y:S05]  /*0210*/  BRA.U !UP0, `(.L_x_3) ;  /* 0x00000001080c7547 */ /* 0x000fea000b800000 */
[----:B-1----:R-:W1:Y:S02]  /*0220*/  LDC.64 R2, c[0x0][0x8a8] ;  /* 0x00022a00ff027b82 */ /* 0x002e640000000a00 */
[----:B-1----:R2:W5:Y:S01]  /*0230*/  LDG.E R47, desc[UR46][R2.64] ;  /* 0x0000002e022f7981 */ /* 0x002562000c1e1900 */
[----:B------:R-:W-:Y:S05]  /*0240*/  BRA `(.L_x_2) ;  /* 0x0000000000087947 */ /* 0x000fea0003800000 */
.L_x_3:
[----:B------:R-:W2:Y:S02]  /*0250*/  LDCU UR6, c[0x0][0x8a0] ;  /* 0x00011400ff0677ac */ /* 0x000ea40008000800 */
[----:B--2---:R-:W-:Y:S02]  /*0260*/  MOV R47, UR6 ;  /* 0x00000006002f7c02 */ /* 0x004fe40008000f00 */
.L_x_2:
[----:B------:R-:W-:Y:S01]  /*0270*/  IMAD.U32 R0, RZ, RZ, UR10 ;  /* 0x0000000aff007e24 */ /* 0x000fe2000f8e00ff */
[----:B------:R-:W-:Y:S04]  /*0280*/  BSSY.RECONVERGENT B0, `(.L_x_4) ;  /* 0x000000c000007945 */ /* 0x000fe80003800200 */
[C---:B------:R-:W-:Y:S02]  /*0290*/  ISETP.NE.OR P2, PT, R0.reuse, 0x1, !P0 ;  /* 0x000000010000780c */ /* 0x040fe40004745670 */
[----:B------:R-:W-:-:S11]  /*02a0*/  ISETP.NE.OR P1, PT, R0, 0x3, !P0 ;  /* 0x000000030000780c */ /* 0x000fd60004725670 */
[----:B------:R-:W-:Y:S05]  /*02b0*/  @P2 BRA `(.L_x_5) ;  /* 0x0000000000202947 */ /* 0x000fea0003800000 */
[----:B------:R-:W3:Y:S02]  /*02c0*/  LDCU.64 UR6, c[0x0][0x348] ;  /* 0x00006900ff0677ac */ /* 0x000ee40008000a00 */
[----:B---3--:R-:W-:Y:S02]  /*02d0*/  UIADD3 UR12, UP3, UPT, UR6, 0x80, URZ ;  /* 0x00000080060c7890 */ /* 0x008fe4000ff7e0ff */
[----:B------:R-:W-:Y:S02]  /*02e0*/  UIADD3 UR6, UP0, UPT, UR6, 0x180, URZ ;  /* 0x0000018006067890 */ /* 0x000fe4000ff1e0ff */
[----:B------:R-:W-:Y:S02]  /*02f0*/  UIADD3.X UR13, UPT, UPT, URZ, UR7, URZ, UP3, !UPT ;  /* 0x00000007ff0d7290 */ /* 0x000fe40009ffe4ff */
[----:B------:R-:W-:-:S07]  /*0300*/  UIADD3.X UR7, UPT, UPT, URZ, UR7, URZ, UP0, !UPT ;  /* 0x00000007ff077290 */ /* 0x000fce00087fe4ff */
[----:B------:R3:W-:Y:S02]  /*0310*/  UTMACCTL.PF [UR12] ;  /* 0x000000000c0079b9 */ /* 0x0007e40008040000 */
[----:B------:R3:W-:Y:S02]  /*0320*/  UTMACCTL.PF [UR6] ;  /* 0x00000000060079b9 */ /* 0x0007e40008040000 */
[----:B---3--:R-:W-:Y:S01]  /*0330*/  NOP ;  /* 0x0000000000007918 */ /* 0x008fe20000000000 */
.L_x_5:
[----:B------:R-:W-:Y:S05]  /*0340*/  BSYNC.RECONVERGENT B0 ;  /* 0x0000000000007941 */ /* 0x000fea0003800200 */
.L_x_4:
[----:B------:R-:W-:Y:S04]  /*0350*/  BSSY.RECONVERGENT B0, `(.L_x_6) ;  /* 0x000000a000007945 */ /* 0x000fe80003800200 */
        /* <DEDUP_REMOVED lines=9> */
.L_x_7:
[----:B------:R-:W-:Y:S05]  /*03f0*/  BSYNC.RECONVERGENT B0 ;  /* 0x0000000000007941 */ /* 0x000fea0003800200 */
.L_x_6:
[----:B------:R-:W3:Y:S01]  /*0400*/  LDCU.64 UR6, c[0x0][0x888] ;  /* 0x00011100ff0677ac */ /* 0x000ee20008000a00 */
[----:B------:R-:W-:Y:S01]  /*0410*/  PLOP3.LUT P1, PT, PT, PT, UP1, 0x80, 0x8 ;  /* 0x000000000008781c */ /* 0x000fe20003f2f018 */
[----:B------:R-:W-:-:S03]  /*0420*/  UPLOP3.LUT UP5, UPT, UPT, UPT, UPT, 0x40, 0x4 ;  /* 0x000000000004789c */ /* 0x000fc60003fae870 */
[----:B------:R-:W-:Y:S01]  /*0430*/  ISETP.NE.AND.EX P1, PT, RZ, UR9, PT, P1 ;  /* 0x00000009ff007c0c */ /* 0x000fe2000bf25310 */
[----:B---3--:R-:W-:-:S04]  /*0440*/  UISETP.NE.U32.AND UP0, UPT, UR6, URZ, UPT ;  /* 0x000000ff0600728c */ /* 0x008fc8000bf05070 */
[----:B------:R-:W-:-:S06]  /*0450*/  UISETP.NE.AND.EX UP0, UPT, UR7, URZ, UPT, UP0 ;  /* 0x000000ff0700728c */ /* 0x000fcc000bf05300 */
[----:B------:R-:W-:-:S13]  /*0460*/  PLOP3.LUT P2, PT, PT, PT, UP0, 0x80, 0x8 ;  /* 0x000000000008781c */ /* 0x000fda0003f4f008 */
[----:B------:R-:W-:Y:S05]  /*0470*/  @P2 BRA P1, `(.L_x_8) ;  /* 0x0000000000142947 */ /* 0x000fea0000800000 */
[----:B------:R-:W-:Y:S01]  /*0480*/  PLOP3.LUT P2, PT, PT, PT, UP2, 0x80, 0x8 ;  /* 0x000000000008781c */ /* 0x000fe20003f4f028 */
[----:B------:R-:W-:-:S12]  /*0490*/  UPLOP3.LUT UP5, UPT, UPT, UPT, UP0, 0x40, 0x4 ;  /* 0x000000000004789c */ /* 0x000fd80003fae800 */
[----:B-----5:R-:W-:-:S13]  /*04a0*/  @!P2 FSETP.EQ.AND P1, PT, R49, RZ, PT ;  /* 0x000000ff3100a20b */ /* 0x020fda0003f22000 */
[----:B------:R-:W-:Y:S01]  /*04b0*/  @!P2 VOTEU.ANY UP1, P1 ;  /* 0x0000000000ffa886 */ /* 0x000fe20000820100 */
[----:B------:R-:W-:-:S11]  /*04c0*/  @!UP2 UPLOP3.LUT UP5, UPT, UPT, UPT, UP1, 0x80, 0x8 ;  /* 0x000000000008a89c */ /* 0x000fd60003faf010 */
.L_x_8:
[----:B------:R-:W3:Y:S01]  /*04d0*/  SHFL.IDX PT, R0, R99, RZ, 0x1f ;  /* 0x00001fff63007589 */ /* 0x000ee200000e0000 */
[----:B------:R-:W-:-:S04]  /*04e0*/  UISETP.NE.AND UP1, UPT, UR10, 0x2, UPT ;  /* 0x000000020a00788c */ /* 0x000fc8000bf25270 */
[----:B------:R-:W-:Y:S02]  /*04f0*/  UISETP.EQ.AND UP2, UPT, UR5, URZ, !UP1 ;  /* 0x000000ff0500728c */ /* 0x000fe4000cf42270 */
[----:B------:R-:W-:-:S04]  /*0500*/  USEL UR13, URZ, 0x1, UP1 ;  /* 0x00000001ff0d7887 */ /* 0x000fc80008800000 */
[----:B------:R-:W-:Y:S02]  /*0510*/  PLOP3.LUT P5, PT, P0, PT, UP2, 0x80, 0x8 ;  /* 0x000000000008781c */ /* 0x000fe400007af028 */
[----:B---3--:R-:W-:-:S13]  /*0520*/  ISETP.NE.AND P1, PT, R0, RZ, PT ;  /* 0x000000ff0000720c */ /* 0x008fda0003f25270 */
[----:B------:R-:W-:Y:S05]  /*0530*/  @P1 BRA `(.L_x_9) ;  /* 0x0000000000641947 */ /* 0x000fea0003800000 */
[----:B------:R-:W-:Y:S01]  /*0540*/  UMOV UR7, 0x400 ;  /* 0x0000040000077882 */ /* 0x000fe20000000000 */
[----:B------:R-:W-:Y:S01]  /*0550*/  UMOV UR6, 0x1 ;  /* 0x0000000100067882 */ /* 0x000fe20000000000 */
[----:B------:R-:W-:Y:S02]  /*0560*/  ULEA UR7, UR45, UR7, 0x18 ;  /* 0x000000072d077291 */ /* 0x000fe4000f8ec0ff */
[----:B------:R-:W-:-:S04]  /*0570*/  UIADD3 UR8, UPT, UPT, -UR6, 0x100000, URZ ;  /* 0x0010000006087890 */ /* 0x000fc8000fffe1ff */
[----:B------:R-:W-:Y:S02]  /*0580*/  USHF.L.U32 UR9, UR8, 0xb, URZ ;  /* 0x0000000b08097899 */ /* 0x000fe400080006ff */
[----:B------:R-:W-:Y:S01]  /*0590*/  USHF.L.U32 UR8, UR8, 0x1, URZ ;  /* 0x0000000108087899 */ /* 0x000fe200080006ff */
[----:B------:R-:W-:Y:S01]  /*05a0*/  ELECT P1, URZ, PT ;  /* 0x0000000000ff782f */ /* 0x000fe20003820000 */
[----:B------:R-:W3:Y:S10]  /*05b0*/  FENCE.VIEW.ASYNC.S ;  /* 0x00000000000073c6 */ /* 0x000ef40000000000 */
[----:B---3--:R3:W4:Y:S01]  /*05c0*/  SYNCS.EXCH.64 URZ, [UR7], UR8 ;  /* 0x0000000807ff75b2 */ /* 0x0087220008000100 */
[----:B------:R3:W1:Y:S01]  /*05d0*/  SYNCS.EXCH.64 URZ, [UR7+0x40], UR8 ;  /* 0x0000400807ff75b2 */ /* 0x0006620008000100 */
        /* <DEDUP_REMOVED lines=13> */
[----:B------:R3:W1:Y:S02]  /*06b0*/  SYNCS.EXCH.64 URZ, [UR7+0x78], UR8 ;  /* 0x0000780807ff75b2 */ /* 0x0006640008000100 */
[----:B---3--:R-:W-:Y:S01]  /*06c0*/  NOP ;  /* 0x0000000000007918 */ /* 0x008fe20000000000 */
.L_x_9:
[----:B------:R-:W3:Y:S01]  /*06d0*/  SHFL.IDX PT, R0, R99, RZ, 0x1f ;  /* 0x00001fff63007589 */ /* 0x000ee200000e0000 */
[----:B------:R-:W-:Y:S01]  /*06e0*/  NOP ;  /* 0x0000000000007918 */ /* 0x000fe20000000000 */
[----:B---3--:R-:W-:-:S13]  /*06f0*/  ISETP.NE.AND P1, PT, R0, 0x1, PT ;  /* 0x000000010000780c */ /* 0x008fda0003f25270 */
[----:B------:R-:W-:Y:S05]  /*0700*/  @P1 BRA `(.L_x_10) ;  /* 0x0000000000541947 */ /* 0x000fea0003800000 */
[----:B------:R-:W-:Y:S01]  /*0710*/  UMOV UR8, 0x400 ;  /* 0x0000040000087882 */ /* 0x000fe20000000000 */
[----:B------:R-:W-:Y:S01]  /*0720*/  UMOV UR7, 0x20 ;  /* 0x0000002000077882 */ /* 0x000fe20000000000 */
[----:B------:R-:W-:Y:S01]  /*0730*/  UMOV UR6, 0x80 ;  /* 0x0000008000067882 */ /* 0x000fe20000000000 */
[----:B------:R-:W-:Y:S02]  /*0740*/  ULEA UR8, UR45, UR8, 0x18 ;  /* 0x000000082d087291 */ /* 0x000fe4000f8ec0ff */
[----:B------:R-:W-:-:S04]  /*0750*/  UIADD3 UR14, UPT, UPT, -UR7, 0x100000, URZ ;  /* 0x00100000070e7890 */ /* 0x000fc8000fffe1ff */
[----:B------:R-:W-:Y:S02]  /*0760*/  USHF.L.U32 UR15, UR14, 0xb, URZ ;  /* 0x0000000b0e0f7899 */ /* 0x000fe400080006ff */
[----:B------:R-:W-:Y:S02]  /*0770*/  USHF.L.U32 UR14, UR14, 0x1, URZ ;  /* 0x000000010e0e7899 */ /* 0x000fe400080006ff */
[----:B------:R-:W-:-:S04]  /*0780*/  UIADD3 UR6, UPT, UPT, -UR6, 0x100000, URZ ;  /* 0x0010000006067890 */ /* 0x000fc8000fffe1ff */
[----:B------:R-:W-:Y:S02]  /*0790*/  USHF.L.U32 UR7, UR6, 0xb, URZ ;  /* 0x0000000b06077899 */ /* 0x000fe400080006ff */
[----:B------:R-:W-:Y:S01]  /*07a0*/  USHF.L.U32 UR6, UR6, 0x1, URZ ;  /* 0x0000000106067899 */ /* 0x000fe200080006ff */
[----:B------:R-:W-:Y:S01]  /*07b0*/  ELECT P1, URZ, PT ;  /* 0x0000000000ff782f */ /* 0x000fe20003820000 */
[----:B------:R-:W3:Y:S02]  /*07c0*/  FENCE.VIEW.ASYNC.S ;  /* 0x00000000000073c6 */ /* 0x000ee40000000000 */
[----:B---3--:R3:W1:Y:S08]  /*07d0*/  SYNCS.EXCH.64 URZ, [UR8+0x80], UR14 ;  /* 0x0000800e08ff75b2 */ /* 0x0086700008000100 */
[----:B------:R3:W1:Y:S01]  /*07e0*/  SYNCS.EXCH.64 URZ, [UR8+0xa0], UR6 ;  /* 0x0000a00608ff75b2 */ /* 0x0006620008000100 */
[----:B------:R3:W1:Y:S01]  /*07f0*/  SYNCS.EXCH.64 URZ, [UR8+0x88], UR14 ;  /* 0x0000880e08ff75b2 */ /* 0x0006620008000100 */
[----:B------:R3:W1:Y:S01]  /*0800*/  SYNCS.EXCH.64 URZ, [UR8+0xa8], UR6 ;  /* 0x0000a80608ff75b2 */ /* 0x0006620008000100 */
[----:B------:R3:W1:Y:S01]  /*0810*/  SYNCS.EXCH.64 URZ, [UR8+0x90], UR14 ;  /* 0x0000900e08ff75b2 */ /* 0x0006620008000100 */
[----:B------:R3:W1:Y:S01]  /*0820*/  SYNCS.EXCH.64 URZ, [UR8+0xb0], UR6 ;  /* 0x0000b00608ff75b2 */ /* 0x0006620008000100 */
[----:B------:R3:W1:Y:S01]  /*0830*/  SYNCS.EXCH.64 URZ, [UR8+0x98], UR14 ;  /* 0x0000980e08ff75b2 */ /* 0x0006620008000100 */
[----:B------:R3:W1:Y:S01]  /*0840*/  SYNCS.EXCH.64 URZ, [UR8+0xb8], UR6 ;  /* 0x0000b80608ff75b2 */ /* 0x0006620008000100 */
[----:B------:R-:W-:Y:S01]  /*0850*/  NOP ;  /* 0x0000000000007918 */ /* 0x000fe20000000000 */
.L_x_10:
[----:B------:R-:W2:Y:S01]  /*0860*/  SHFL.IDX PT, R0, R99, RZ, 0x1f ;  /* 0x00001fff63007589 */ /* 0x000ea200000e0000 */
[----:B------:R-:W-:Y:S01]  /*0870*/  NOP ;  /* 0x0000000000007918 */ /* 0x000fe20000000000 */
[----:B--2---:R-:W-:-:S13]  /*0880*/  ISETP.NE.AND P1, PT, R0, 0x3, PT ;  /* 0x000000030000780c */ /* 0x004fda0003f25270 */
[----:B------:R-:W-:Y:S05]  /*0890*/  @P1 BRA `(.L_x_11) ;  /* 0x00000000002c1947 */ /* 0x000fea0003800000 */
[----:B---3--:R-:W-:Y:S01]  /*08a0*/  UMOV UR7, 0x400 ;  /* 0x0000040000077882 */ /* 0x008fe20000000000 */
[----:B------:R-:W-:Y:S01]  /*08b0*/  UMOV UR6, 0x20 ;  /* 0x0000002000067882 */ /* 0x000fe20000000000 */
[----:B------:R-:W-:Y:S02]  /*08c0*/  ULEA UR7, UR45, UR7, 0x18 ;  /* 0x000000072d077291 */ /* 0x000fe4000f8ec0ff */
[----:B------:R-:W-:-:S04]  /*08d0*/  UIADD3 UR8, UPT, UPT, -UR6, 0x100000, URZ ;  /* 0x0010000006087890 */ /* 0x000fc8000fffe1ff */
[----:B------:R-:W-:Y:S02]  /*08e0*/  USHF.L.U32 UR9, UR8, 0xb, URZ ;  /* 0x0000000b08097899 */ /* 0x000fe400080006ff */
[----:B------:R-:W-:Y:S01]  /*08f0*/  USHF.L.U32 UR8, UR8, 0x1, URZ ;  /* 0x0000000108087899 */ /* 0x000fe200080006ff */
[----:B------:R-:W-:Y:S01]  /*0900*/  ELECT P1, URZ, PT ;  /* 0x0000000000ff782f */ /* 0x000fe20003820000 */
[----:B------:R-:W2:Y:S10]  /*0910*/  FENCE.VIEW.ASYNC.S ;  /* 0x00000000000073c6 */ /* 0x000eb40000000000 */
[----:B--2---:R2:W3:Y:S01]  /*0920*/  SYNCS.EXCH.64 URZ, [UR7+0xc0], UR8 ;  /* 0x0000c00807ff75b2 */ /* 0x0044e20008000100 */
[----:B------:R2:W1:Y:S01]  /*0930*/  SYNCS.EXCH.64 URZ, [UR7+0xc8], UR8 ;  /* 0x0000c80807ff75b2 */ /* 0x0004620008000100 */
[----:B------:R-:W-:Y:S01]  /*0940*/  NOP ;  /* 0x0000000000007918 */ /* 0x000fe20000000000 */
.L_x_11:
[----:B------:R-:W4:Y:S01]  /*0950*/  SHFL.IDX PT, R0, R99, RZ, 0x1f ;  /* 0x00001fff63007589 */ /* 0x000f2200000e0000 */
[----:B------:R-:W-:Y:S01]  /*0960*/  NOP ;  /* 0x0000000000007918 */ /* 0x000fe20000000000 */
[----:B----4-:R-:W-:-:S13]  /*0970*/  ISETP.NE.AND P1, PT, R0, 0x4, PT ;  /* 0x000000040000780c */ /* 0x010fda0003f25270 */
[----:B------:R-:W-:Y:S05]  /*0980*/  @P1 BRA `(.L_x_12) ;  /* 0x0000000000481947 */ /* 0x000fea0003800000 */
[----:B--23--:R-:W-:Y:S01]  /*0990*/  UMOV UR8, 0x1a0 ;  /* 0x000001a000087882 */ /* 0x00cfe20000000000 */
[----:B------:R-:W-:Y:S01]  /*09a0*/  UMOV UR7, 0x400 ;  /* 0x0000040000077882 */ /* 0x000fe20000000000 */
[----:B------:R-:W-:Y:S01]  /*09b0*/  USEL UR8, UR8, 0x1e0, UP5 ;  /* 0x000001e008087887 */ /* 0x000fe2000a800000 */
        /* <DEDUP_REMOVED lines=9> */
[----:B------:R-:W2:Y:S02]  /*0a50*/  FENCE.VIEW.ASYNC.S ;  /* 0x00000000000073c6 */ /* 0x000ea40000000000 */
[----:B--2---:R4:W2:Y:S08]  /*0a60*/  SYNCS.EXCH.64 URZ, [UR7+0xd0], UR14 ;  /* 0x0000d00e07ff75b2 */ /* 0x0048b00008000100 */
[----:B------:R4:W3:Y:S01]  /*0a70*/  SYNCS.EXCH.64 URZ, [UR7+0xe0], UR8 ;  /* 0x0000e00807ff75b2 */ /* 0x0008e20008000100 */
[----:B------:R4:W1:Y:S01]  /*0a80*/  SYNCS.EXCH.64 URZ, [UR7+0xd8], UR14 ;  /* 0x0000d80e07ff75b2 */ /* 0x0008620008000100 */
[----:B------:R4:W1:Y:S02]  /*0a90*/  SYNCS.EXCH.64 URZ, [UR7+0xe8], UR8 ;  /* 0x0000e80807ff75b2 */ /* 0x0008640008000100 */
[----:B----4-:R-:W-:Y:S01]  /*0aa0*/  NOP ;  /* 0x0000000000007918 */ /* 0x010fe20000000000 */
.L_x_12:
[----:B------:R-:W4:Y:S01]  /*0ab0*/  SHFL.IDX PT, R0, R99, RZ, 0x1f ;  /* 0x00001fff63007589 */ /* 0x000f2200000e0000 */
[----:B------:R-:W-:Y:S01]  /*0ac0*/  NOP ;  /* 0x0000000000007918 */ /* 0x000fe20000000000 */
[----:B----4-:R-:W-:-:S13]  /*0ad0*/  ISETP.NE.AND P1, PT, R0, 0x5, PT ;  /* 0x000000050000780c */ /* 0x010fda0003f25270 */
[----:B------:R-:W-:Y:S05]  /*0ae0*/  @P1 BRA `(.L_x_13) ;  /* 0x0000000000541947 */ /* 0x000fea0003800000 */
[----:B--23--:R-:W-:Y:S01]  /*0af0*/  UMOV UR8, 0x400 ;  /* 0x0000040000087882 */ /* 0x00cfe20000000000 */
        /* <DEDUP_REMOVED lines=14> */
[----:B------:R4:W1:Y:S01]  /*0be0*/  SYNCS.EXCH.64 URZ, [UR8+0x118], UR6 ;  /* 0x0001180608ff75b2 */ /* 0x0008620008000100 */
[----:B------:R4:W1:Y:S01]  /*0bf0*/  SYNCS.EXCH.64 URZ, [UR8+0x100], UR14 ;  /* 0x0001000e08ff75b2 */ /* 0x0008620008000100 */
[----:B------:R4:W1:Y:S01]  /*0c00*/  SYNCS.EXCH.64 URZ, [UR8+0x120], UR6 ;  /* 0x0001200608ff75b2 */ /* 0x0008620008000100 */
[----:B------:R4:W1:Y:S01]  /*0c10*/  SYNCS.EXCH.64 URZ, [UR8+0x108], UR14 ;  /* 0x0001080e08ff75b2 */ /* 0x0008620008000100 */
[----:B------:R4:W1:Y:S02]  /*0c20*/  SYNCS.EXCH.64 URZ, [UR8+0x128], UR6 ;  /* 0x0001280608ff75b2 */ /* 0x0008640008000100 */
[----:B----4-:R-:W-:Y:S01]  /*0c30*/  NOP ;  /* 0x0000000000007918 */ /* 0x010fe20000000000 */
.L_x_13:
[----:B------:R-:W4:Y:S01]  /*0c40*/  SHFL.IDX PT, R0, R99, RZ, 0x1f ;  /* 0x00001fff63007589 */ /* 0x000f2200000e0000 */
[----:B------:R-:W-:Y:S01]  /*0c50*/  ISETP.NE.OR P0, PT, RZ, UR10, !P0 ;  /* 0x0000000aff007c0c */ /* 0x000fe2000c705670 */
[----:B------:R-:W-:Y:S01]  /*0c60*/  NOP ;  /* 0x0000000000007918 */ /* 0x000fe20000000000 */
[----:B----4-:R-:W-:-:S13]  /*0c70*/  ISETP.NE.AND P1, PT, R0, 0x3, PT ;  /* 0x000000030000780c */ /* 0x010fda0003f25270 */
[----:B------:R-:W-:Y:S05]  /*0c80*/  @P1 BRA `(.L_x_14) ;  /* 0x0000000000341947 */ /* 0x000fea0003800000 */
[----:B--23--:R-:W-:Y:S01]  /*0c90*/  UMOV UR7, 0x400 ;  /* 0x0000040000077882 */ /* 0x00cfe20000000000 */
[----:B------:R-:W-:Y:S01]  /*0ca0*/  UMOV UR6, 0x20 ;  /* 0x0000002000067882 */ /* 0x000fe20000000000 */
[----:B------:R-:W-:Y:S02]  /*0cb0*/  ULEA UR7, UR45, UR7, 0x18 ;  /* 0x000000072d077291 */ /* 0x000fe4000f8ec0ff */
[----:B------:R-:W-:-:S04]  /*0cc0*/  UIADD3 UR8, UPT, UPT, -UR6, 0x100000, URZ ;  /* 0x0010000006087890 */ /* 0x000fc8000fffe1ff */
[----:B------:R-:W-:Y:S02]  /*0cd0*/  USHF.L.U32 UR9, UR8, 0xb, URZ ;  /* 0x0000000b08097899 */ /* 0x000fe400080006ff */
[----:B------:R-:W-:Y:S01]  /*0ce0*/  USHF.L.U32 UR8, UR8, 0x1, URZ ;  /* 0x0000000108087899 */ /* 0x000fe200080006ff */
[----:B------:R-:W-:Y:S01]  /*0cf0*/  ELECT P1, URZ, PT ;  /* 0x0000000000ff782f */ /* 0x000fe20003820000 */
[----:B------:R-:W2:Y:S10]  /*0d00*/  FENCE.VIEW.ASYNC.S ;  /* 0x00000000000073c6 */ /* 0x000eb40000000000 */
[----:B--2---:R4:W2:Y:S01]  /*0d10*/  SYNCS.EXCH.64 URZ, [UR7+0x130], UR8 ;  /* 0x0001300807ff75b2 */ /* 0x0048a20008000100 */
[----:B------:R4:W3:Y:S01]  /*0d20*/  SYNCS.EXCH.64 URZ, [UR7+0x140], UR8 ;  /* 0x0001400807ff75b2 */ /* 0x0008e20008000100 */
[----:B------:R4:W1:Y:S01]  /*0d30*/  SYNCS.EXCH.64 URZ, [UR7+0x138], UR8 ;  /* 0x0001380807ff75b2 */ /* 0x0008620008000100 */
[----:B------:R4:W1:Y:S02]  /*0d40*/  SYNCS.EXCH.64 URZ, [UR7+0x148], UR8 ;  /* 0x0001480807ff75b2 */ /* 0x0008640008000100 */
[----:B----4-:R-:W-:Y:S01]  /*0d50*/  NOP ;  /* 0x0000000000007918 */ /* 0x010fe20000000000 */
.L_x_14:
[----:B------:R-:W-:Y:S01]  /*0d60*/  VOTEU.ALL UP1, P0 ;  /* 0x0000000000ff7886 */ /* 0x000fe20000020000 */
[----:B--23--:R-:W2:Y:S01]  /*0d70*/  LDCU UR7, c[0x0][0x36c] ;  /* 0x00006d80ff0777ac */ /* 0x00cea20008000800 */
[----:B------:R-:W-:Y:S01]  /*0d80*/  NOP ;  /* 0x0000000000007918 */ /* 0x000fe20000000000 */
[----:B-1----:R-:W-:Y:S01]  /*0d90*/  LOP3.LUT R2, R113, 0x1f, RZ, 0xc0, !PT ;  /* 0x0000001f71027812 */ /* 0x002fe200078ec0ff */
[----:B------:R-:W-:Y:S01]  /*0da0*/  UMOV UR8, 0x20 ;  /* 0x0000002000087882 */ /* 0x000fe20000000000 */
[----:B------:R-:W-:Y:S01]  /*0db0*/  @!UP1 UMOV UR6, 0x400 ;  /* 0x0000040000069882 */ /* 0x000fe20000000000 */
[----:B------:R-:W-:-:S04]  /*0dc0*/  @!UP1 UIADD3 UR8, UPT, UPT, -UR8, 0x100000, URZ ;  /* 0x0010000008089890 */ /* 0x000fc8000fffe1ff */
[----:B------:R-:W-:Y:S02]  /*0dd0*/  @!UP1 USHF.L.U32 UR9, UR8, 0xb, URZ ;  /* 0x0000000b08099899 */ /* 0x000fe400080006ff */
[----:B------:R-:W-:Y:S02]  /*0de0*/  @!UP1 USHF.L.U32 UR8, UR8, 0x1, URZ ;  /* 0x0000000108089899 */ /* 0x000fe400080006ff */
[----:B------:R-:W-:Y:S01]  /*0df0*/  @!UP1 ULEA UR6, UR45, UR6, 0x18 ;  /* 0x000000062d069291 */ /* 0x000fe2000f8ec0ff */
[----:B------:R-:W-:Y:S01]  /*0e00*/  VOTEU.ALL UP1, P0 ;  /* 0x0000000000ff7886 */ /* 0x000fe20000020000 */
[----:B------:R-:W-:Y:S01]  /*0e10*/  UISETP.NE.AND UP4, UPT, UR10, URZ, UPT ;  /* 0x000000ff0a00728c */ /* 0x000fe2000bf85270 */
[----:B------:R-:W1:Y:S09]  /*0e20*/  FENCE.VIEW.ASYNC.S ;  /* 0x00000000000073c6 */ /* 0x000e720000000000 */
[----:B-1----:R1:W3:Y:S01]  /*0e30*/  @!UP1 SYNCS.EXCH.64 URZ, [UR6+0x150], UR8 ;  /* 0x0001500806ff95b2 */ /* 0x0022e20008000100 */
[----:B--2---:R-:W-:-:S09]  /*0e40*/  UISETP.EQ.U32.AND UP1, UPT, UR7, 0x1, UPT ;  /* 0x000000010700788c */ /* 0x004fd2000bf22070 */
[----:B------:R-:W-:Y:S05]  /*0e50*/  BRA.U !UP1, `(.L_x_15) ;  /* 0x0000000109087547 */ /* 0x000fea000b800000 */
[----:B---3--:R-:W-:Y:S01]  /*0e60*/  UCGABAR_ARV ;  /* 0x00000000000079c7 */ /* 0x008fe20008000000 */
[----:B------:R-:W-:Y:S05]  /*0e70*/  BRA `(.L_x_16) ;  /* 0x0000000000047947 */ /* 0x000fea0003800000 */
.L_x_15:
[----:B---3--:R-:W-:Y:S01]  /*0e80*/  NOP ;  /* 0x0000000000007918 */ /* 0x008fe20000000000 */
.L_x_16:
[----:B------:R-:W2:Y:S01]  /*0e90*/  S2R R15, SR_CTAID.Y ;  /* 0x00000000000f7919 */ /* 0x000ea20000002600 */
[----:B------:R-:W-:-:S05]  /*0ea0*/  CS2R.32 R97, SR_CgaSize ;  /* 0x0000000000617805 */ /* 0x000fca0000008a00 */
[----:B------:R-:W-:-:S05]  /*0eb0*/  IMAD R97, R97, -0xa0, RZ ;  /* 0xffffff6061617824 */ /* 0x000fca00078e02ff */
[----:B-1----:R-:W-:-:S14]  /*0ec0*/  R2UR UR6, R97 ;  /* 0x00000000610672ca */ /* 0x002fdc00000e0000 */
[----:B------:R-:W1:Y:S01]  /*0ed0*/  LDCU UR6, c[0x0][UR6+0x2b4] ;  /* 0x00005680060677ac */ /* 0x000e620008000800 */
[----:B------:R-:W-:-:S05]  /*0ee0*/  CS2R.32 R0, SR_CgaSize ;  /* 0x0000000000007805 */ /* 0x000fca0000008a00 */
[----:B------:R-:W-:-:S06]  /*0ef0*/  IMAD R0, R0, -0xa0, RZ ;  /* 0xffffff6000007824 */ /* 0x000fcc00078e02ff */
[----:B------:R-:W3:Y:S01]  /*0f00*/  LDC R0, c[0x0][R0+0x2a4] ;  /* 0x0000a90000007b82 */ /* 0x000ee20000000800 */
[----:B------:R-:W-:Y:S01]  /*0f10*/  PRMT R10, RZ, 0x7610, R10 ;  /* 0x00007610ff0a7816 */ /* 0x000fe2000000000a */
[----:B------:R-:W4:Y:S01]  /*0f20*/  S2R R3, SR_CTAID.X ;  /* 0x0000000000037919 */ /* 0x000f220000002500 */
[----:B------:R-:W-:-:S05]  /*0f30*/  CS2R.32 R97, SR_CgaSize ;  /* 0x0000000000617805 */ /* 0x000fca0000008a00 */
[----:B------:R-:W-:-:S05]  /*0f40*/  IMAD R97, R97, -0xa0, RZ ;  /* 0xffffff6061617824 */ /* 0x000fca00078e02ff */
[----:B------:R-:W-:-:S14]  /*0f50*/  R2UR UR7, R97 ;  /* 0x00000000610772ca */ /* 0x000fdc00000e0000 */
[----:B------:R-:W3:Y:S01]  /*0f60*/  LDCU UR7, c[0x0][UR7+0x2b0] ;  /* 0x00005600070777ac */ /* 0x000ee20008000800 */
[----:B------:R-:W-:Y:S01]  /*0f70*/  UISETP.NE.AND UP2, UPT, UR10, 0x2, UPT ;  /* 0x000000020a00788c */ /* 0x000fe2000bf45270 */
[----:B------:R-:W1:Y:S01]  /*0f80*/  LDC R11, c[0x0][0xb24] ;  /* 0x0002c900ff0b7b82 */ /* 0x000e620000000800 */
[----:B------:R-:W-:-:S05]  /*0f90*/  CS2R.32 R4, SR_CgaSize ;  /* 0x0000000000047805 */ /* 0x000fca0000008a00 */
[----:B------:R-:W-:-:S06]  /*0fa0*/  IMAD R4, R4, -0xa0, RZ ;  /* 0xffffff6004047824 */ /* 0x000fcc00078e02ff */
[----:B------:R-:W3:Y:S08]  /*0fb0*/  LDC R4, c[0x0][R4+0x2a0] ;  /* 0x0000a80004047b82 */ /* 0x000ef00000000800 */
[----:B------:R-:W3:Y:S01]  /*0fc0*/  LDC R42, c[0x0][0xb24] ;  /* 0x0002c900ff2a7b82 */ /* 0x000ee20000000800 */
[----:B--2---:R-:W-:-:S07]  /*0fd0*/  I2FP.F32.U32 R96, R15 ;  /* 0x0000000f00607245 */ /* 0x004fce0000201000 */
[----:B------:R-:W2:Y:S01]  /*0fe0*/  S2UR UR52, SR_CTAID.Z ;  /* 0x00000000003479c3 */ /* 0x000ea20000002700 */
[----:B-1----:R-:W-:Y:S01]  /*0ff0*/  ISETP.GE.AND P0, PT, R11, 0x1, PT ;  /* 0x000000010b00780c */ /* 0x002fe20003f06270 */
[----:B----4-:R-:W-:Y:S01]  /*1000*/  IMAD.MOV.U32 R14, RZ, RZ, R3 ;  /* 0x000000ffff0e7224 */ /* 0x010fe200078e0003 */
[----:B------:R-:W-:Y:S01]  /*1010*/  I2FP.F32.U32 R97, R3 ;  /* 0x0000000300617245 */ /* 0x000fe20000201000 */
[----:B------:R-:W-:Y:S01]  /*1020*/  FMUL R96, R96, UR6 ;  /* 0x0000000660607c20 */ /* 0x000fe20008400000 */
[----:B------:R-:W1:Y:S03]  /*1030*/  LDCU UR6, c[0x0][0xb30] ;  /* 0x00016600ff0677ac */ /* 0x000e660008000800 */
[----:B---3--:R-:W-:Y:S02]  /*1040*/  FMUL R97, R97, UR7 ;  /* 0x0000000761617c20 */ /* 0x008fe40008400000 */
[----:B------:R-:W3:Y:S08]  /*1050*/  F2I.U32.TRUNC.NTZ R96, R96 ;  /* 0x0000006000607305 */ /* 0x000ef0000020f000 */
[----:B------:R-:W4:Y:S01]  /*1060*/  F2I.U32.TRUNC.NTZ R97, R97 ;  /* 0x0000006100617305 */ /* 0x000f22000020f000 */
[----:B-1----:R-:W-:Y:S01]  /*1070*/  UISETP.NE.AND UP3, UPT, UR6, 0x1, UPT ;  /* 0x000000010600788c */ /* 0x002fe2000bf65270 */
[----:B---3--:R-:W-:-:S05]  /*1080*/  IADD3 R96, PT, PT, -R96, RZ, RZ ;  /* 0x000000ff60607210 */ /* 0x008fca0007ffe1ff */
[----:B------:R-:W-:Y:S01]  /*1090*/  IMAD R96, R0, R96, R15 ;  /* 0x0000006000607224 */ /* 0x000fe200078e020f */
[----:B------:R-:W-:Y:S01]  /*10a0*/  PRMT R0, RZ, 0x7610, R0 ;  /* 0x00007610ff007816 */ /* 0x000fe20000000000 */
[----:B----4-:R-:W-:-:S04]  /*10b0*/  IMAD.MOV R97, RZ, RZ, -R97 ;  /* 0x000000ffff617224 */ /* 0x010fc800078e0a61 */
[----:B------:R-:W-:Y:S01]  /*10c0*/  IMAD R97, R4, R97, R3 ;  /* 0x0000006104617224 */ /* 0x000fe200078e0203 */
[----:B--2---:R-:W-:Y:S06]  /*10d0*/  BRA.U UP4, `(.L_x_17) ;  /* 0x0000000104247547 */ /* 0x004fec000b800000 */
[----:B------:R-:W-:Y:S01]  /*10e0*/  ISETP.NE.AND P1, PT, R96, RZ, PT ;  /* 0x000000ff6000720c */ /* 0x000fe20003f25270 */
[----:B------:R-:W-:Y:S01]  /*10f0*/  IMAD.MOV.U32 R0, RZ, RZ, 0x3 ;  /* 0x00000003ff007424 */ /* 0x000fe200078e00ff */
[C---:B------:R-:W-:Y:S02]  /*1100*/  LOP3.LUT R4, R97.reuse, 0xfffffffe, RZ, 0xc0, !PT ;  /* 0xfffffffe61047812 */ /* 0x040fe400078ec0ff */
[----:B------:R-:W-:Y:S02]  /*1110*/  ISETP.LT.U32.OR P1, PT, R97, 0x2, !P1 ;  /* 0x000000026100780c */ /* 0x000fe40004f21470 */
[----:B------:R-:W-:Y:S02]  /*1120*/  SHF.L.U32 R0, R0, R4, RZ ;  /* 0x0000000400007219 */ /* 0x000fe400000006ff */
[----:B------:R-:W-:Y:S02]  /*1130*/  SEL R6, RZ, 0x1, !P1 ;  /* 0x00000001ff067807 */ /* 0x000fe40004800000 */
[----:B------:R-:W-:-:S05]  /*1140*/  SEL R5, RZ, 0x2, !P1 ;  /* 0x00000002ff057807 */ /* 0x000fca0004800000 */
[----:B------:R-:W-:-:S05]  /*1150*/  IMAD.IADD R5, R6, 0x1, R5 ;  /* 0x0000000106057824 */ /* 0x000fca00078e0205 */
[----:B------:R-:W-:Y:S02]  /*1160*/  PRMT R10, R5, 0x7610, R10 ;  /* 0x00007610050a7816 */ /* 0x000fe4000000000a */
.L_x_17:
[----:B------:R-:W-:Y:S05]  /*1170*/  @!P0 BRA `(.L_x_18) ;  /* 0x0000000000b88947 */ /* 0x000fea0003800000 */
[----:B------:R-:W1:Y:S01]  /*1180*/  LDC.64 R6, c[0x0][0xb18] ;  /* 0x0002c600ff067b82 */ /* 0x000e620000000a00 */
[----:B------:R-:W-:-:S07]  /*1190*/  ISETP.NE.AND P0, PT, R11, 0x1, PT ;  /* 0x000000010b00780c */ /* 0x000fce0003f05270 */
[----:B------:R-:W2:Y:S08]  /*11a0*/  LDC R14, c[0x0][0xb0c] ;  /* 0x0002c300ff0e7b82 */ /* 0x000eb00000000800 */
[----:B------:R-:W3:Y:S08]  /*11b0*/  LDC R16, c[0x0][0x370] ;  /* 0x0000dc00ff107b82 */ /* 0x000ef00000000800 */
[----:B------:R-:W4:Y:S01]  /*11c0*/  LDC R13, c[0x0][0x374] ;  /* 0x0000dd00ff0d7b82 */ /* 0x000f220000000800 */
[----:B-1----:R-:W-:-:S07]  /*11d0*/  ISETP.NE.AND P1, PT, R6, 0x1, PT ;  /* 0x000000010600780c */ /* 0x002fce0003f25270 */
[----:B------:R-:W3:Y:S01]  /*11e0*/  LDC.64 R8, c[0x0][0xb10] ;  /* 0x0002c400ff087b82 */ /* 0x000ee20000000a00 */
[----:B--2---:R-:W-:-:S07]  /*11f0*/  ISETP.NE.AND P2, PT, R14, 0x1, PT ;  /* 0x000000010e00780c */ /* 0x004fce0003f45270 */
[----:B------:R-:W1:Y:S08]  /*1200*/  LDC R12, c[0x0][0xb20] ;  /* 0x0002c800ff0c7b82 */ /* 0x000e700000000800 */
[----:B------:R-:W2:Y:S01]  /*1210*/  LDC.64 R4, c[0x0][0xb28] ;  /* 0x0002ca00ff047b82 */ /* 0x000ea20000000a00 */
[----:B----4-:R-:W-:-:S04]  /*1220*/  IMAD.HI.U32 R17, R13, R7, RZ ;  /* 0x000000070d117227 */ /* 0x010fc800078e00ff */
[----:B------:R-:W-:-:S04]  /*1230*/  IMAD.HI.U32 R7, R15, R7, RZ ;  /* 0x000000070f077227 */ /* 0x000fc800078e00ff */
[----:B---3--:R-:W-:-:S05]  /*1240*/  IMAD.HI.U32 R18, R16, R8, RZ ;  /* 0x0000000810127227 */ /* 0x008fca00078e00ff */
[-C--:B------:R-:W-:Y:S01]  /*1250*/  @P2 SHF.R.U32.HI R16, RZ, R9.reuse, R18 ;  /* 0x00000009ff102219 */ /* 0x080fe20000011612 */
[----:B------:R-:W-:Y:S01]  /*1260*/  IMAD.HI.U32 R18, R3, R8, RZ ;  /* 0x0000000803127227 */ /* 0x000fe200078e00ff */
[-C--:B-1----:R-:W-:Y:S02]  /*1270*/  @P1 SHF.R.U32.HI R13, RZ, R12.reuse, R17 ;  /* 0x0000000cff0d1219 */ /* 0x082fe40000011611 */
[----:B------:R-:W-:Y:S02]  /*1280*/  SHF.R.U32.HI R7, RZ, R12, R7 ;  /* 0x0000000cff077219 */ /* 0x000fe40000011607 */
[----:B------:R-:W-:Y:S02]  /*1290*/  SHF.R.U32.HI R18, RZ, R9, R18 ;  /* 0x00000009ff127219 */ /* 0x000fe40000011612 */
[----:B------:R-:W-:Y:S01]  /*12a0*/  SEL R7, R15, R7, !P1 ;  /* 0x000000070f077207 */ /* 0x000fe20004800000 */
[----:B--2---:R-:W-:Y:S01]  /*12b0*/  IMAD.HI.U32 R17, R13, R4, RZ ;  /* 0x000000040d117227 */ /* 0x004fe200078e00ff */
[----:B------:R-:W-:-:S03]  /*12c0*/  SEL R18, R3, R18, !P2 ;  /* 0x0000001203127207 */ /* 0x000fc60005000000 */
[----:B------:R-:W-:Y:S01]  /*12d0*/  IMAD.HI.U32 R8, R16, R4, RZ ;  /* 0x0000000410087227 */ /* 0x000fe200078e00ff */
[----:B------:R-:W-:-:S04]  /*12e0*/  @P0 SHF.R.U32.HI R13, RZ, R5, R17 ;  /* 0x00000005ff0d0219 */ /* 0x000fc80000011611 */
[----:B------:R-:W-:Y:S01]  /*12f0*/  @P0 SHF.R.U32.HI R16, RZ, R5, R8 ;  /* 0x00000005ff100219 */ /* 0x000fe20000011608 */
[----:B------:R-:W-:-:S04]  /*1300*/  IMAD R13, R13, R11, RZ ;  /* 0x0000000b0d0d7224 */ /* 0x000fc800078e02ff */
[----:B------:R-:W-:Y:S01]  /*1310*/  IMAD R8, R16, R11, RZ ;  /* 0x0000000b10087224 */ /* 0x000fe200078e02ff */
[----:B------:R-:W-:-:S04]  /*1320*/  ISETP.GE.AND P1, PT, R7, R13, PT ;  /* 0x0000000d0700720c */ /* 0x000fc80003f26270 */
[----:B------:R-:W-:Y:S01]  /*1330*/  ISETP.GE.OR P1, PT, R18, R8, P1 ;  /* 0x000000081200720c */ /* 0x000fe20000f26670 */
[----:B------:R-:W-:-:S05]  /*1340*/  IMAD.HI.U32 R8, R7, R4, RZ ;  /* 0x0000000407087227 */ /* 0x000fca00078e00ff */
[----:B------:R-:W-:-:S04]  /*1350*/  SHF.R.U32.HI R8, RZ, R5, R8 ;  /* 0x00000005ff087219 */ /* 0x000fc80000011608 */
[----:B------:R-:W-:-:S03]  /*1360*/  SEL R8, R7, R8, !P0 ;  /* 0x0000000807087207 */ /* 0x000fc60004000000 */
[----:B------:R-:W-:Y:S01]  /*1370*/  @!P1 IMAD.HI.U32 R9, R18, R4, RZ ;  /* 0x0000000412099227 */ /* 0x000fe200078e00ff */
[----:B------:R-:W-:-:S04]  /*1380*/  IADD3 R4, PT, PT, -R8, RZ, RZ ;  /* 0x000000ff08047210 */ /* 0x000fc80007ffe1ff */
[----:B------:R-:W-:Y:S01]  /*1390*/  @!P1 SHF.R.U32.HI R5, RZ, R5, R9 ;  /* 0x00000005ff059219 */ /* 0x000fe20000011609 */
[----:B------:R-:W-:Y:S01]  /*13a0*/  IMAD R4, R11, R4, R7 ;  /* 0x000000040b047224 */ /* 0x000fe200078e0207 */
[----:B------:R-:W-:Y:S02]  /*13b0*/  IADD3 R9, PT, PT, -R7, RZ, RZ ;  /* 0x000000ff07097210 */ /* 0x000fe40007ffe1ff */
[----:B------:R-:W-:-:S03]  /*13c0*/  @!P1 SEL R5, R18, R5, !P0 ;  /* 0x0000000512059207 */ /* 0x000fc60004000000 */
[----:B------:R-:W-:Y:S02]  /*13d0*/  IMAD R9, R6, R9, R15 ;  /* 0x0000000906097224 */ /* 0x000fe400078e020f */
[--C-:B------:R-:W-:Y:S02]  /*13e0*/  @!P1 IMAD.IADD R8, R8, 0x1, -R5.reuse ;  /* 0x0000000108089824 */ /* 0x100fe400078e0a05 */
[----:B------:R-:W-:Y:S01]  /*13f0*/  @!P1 IMAD R5, R4, R16, R5 ;  /* 0x0000001004059224 */ /* 0x000fe200078e0205 */
[----:B------:R-:W-:Y:S01]  /*1400*/  IADD3 R4, PT, PT, -R18, RZ, RZ ;  /* 0x000000ff12047210 */ /* 0x000fe20007ffe1ff */
[----:B------:R-:W-:Y:S02]  /*1410*/  @!P1 IMAD R7, R8, R11, R18 ;  /* 0x0000000b08079224 */ /* 0x000fe400078e0212 */
[----:B------:R-:W-:Y:S02]  /*1420*/  @!P1 IMAD.MOV.U32 R18, RZ, RZ, R5 ;  /* 0x000000ffff129224 */ /* 0x000fe400078e0005 */
[----:B------:R-:W-:-:S02]  /*1430*/  IMAD R4, R14, R4, R3 ;  /* 0x000000040e047224 */ /* 0x000fc400078e0203 */
[----:B------:R-:W-:Y:S02]  /*1440*/  IMAD R15, R7, R6, R9 ;  /* 0x00000006070f7224 */ /* 0x000fe400078e0209 */
[----:B------:R-:W-:Y:S02]  /*1450*/  IMAD R14, R18, R14, R4 ;  /* 0x0000000e120e7224 */ /* 0x000fe400078e0204 */
.L_x_18:
[----:B------:R-:W-:Y:S05]  /*1460*/  BRA.U UP3, `(.L_x_19) ;  /* 0x0000000103407547 */ /* 0x000fea000b800000 */
[----:B------:R-:W1:Y:S08]  /*1470*/  LDC.64 R6, c[0x0][0xb10] ;  /* 0x0002c400ff067b82 */ /* 0x000e700000000a00 */
[----:B------:R-:W2:Y:S08]  /*1480*/  LDC.64 R4, c[0x0][0xb18] ;  /* 0x0002c600ff047b82 */ /* 0x000eb00000000a00 */
[----:B------:R-:W3:Y:S08]  /*1490*/  LDC R8, c[0x0][0xb20] ;  /* 0x0002c800ff087b82 */ /* 0x000ef00000000800 */
[----:B------:R-:W4:Y:S01]  /*14a0*/  LDC R9, c[0x0][0xb0c] ;  /* 0x0002c300ff097b82 */ /* 0x000f220000000800 */
[----:B-1----:R-:W-:-:S05]  /*14b0*/  IMAD.HI.U32 R6, R14, R6, RZ ;  /* 0x000000060e067227 */ /* 0x002fca00078e00ff */
[----:B------:R-:W-:Y:S01]  /*14c0*/  SHF.R.U32.HI R6, RZ, R7, R6 ;  /* 0x00000007ff067219 */ /* 0x000fe20000011606 */
[----:B--2---:R-:W-:Y:S01]  /*14d0*/  IMAD.HI.U32 R5, R15, R5, RZ ;  /* 0x000000050f057227 */ /* 0x004fe200078e00ff */
[----:B------:R-:W-:-:S04]  /*14e0*/  ISETP.NE.AND P0, PT, R4, 0x1, PT ;  /* 0x000000010400780c */ /* 0x000fc80003f05270 */
[----:B---3--:R-:W-:-:S04]  /*14f0*/  SHF.R.U32.HI R5, RZ, R8, R5 ;  /* 0x00000008ff057219 */ /* 0x008fc80000011605 */
[----:B------:R-:W-:Y:S02]  /*1500*/  SEL R5, R15, R5, !P0 ;  /* 0x000000050f057207 */ /* 0x000fe40004000000 */
[----:B----4-:R-:W-:-:S04]  /*1510*/  ISETP.NE.AND P1, PT, R9, 0x1, PT ;  /* 0x000000010900780c */ /* 0x010fc80003f25270 */
[----:B------:R-:W-:-:S05]  /*1520*/  SEL R7, R14, R6, !P1 ;  /* 0x000000060e077207 */ /* 0x000fca0004800000 */
[----:B------:R-:W-:Y:S02]  /*1530*/  IMAD.IADD R6, R5, 0x1, -R7 ;  /* 0x0000000105067824 */ /* 0x000fe400078e0a07 */
[----:B------:R-:W-:Y:S02]  /*1540*/  IMAD.IADD R5, R7, 0x1, -R5 ;  /* 0x0000000107057824 */ /* 0x000fe400078e0a05 */
[----:B------:R-:W-:Y:S02]  /*1550*/  IMAD R14, R6, R9, R14 ;  /* 0x00000009060e7224 */ /* 0x000fe400078e020e */
[----:B------:R-:W-:Y:S02]  /*1560*/  IMAD R15, R5, R4, R15 ;  /* 0x00000004050f7224 */ /* 0x000fe400078e020f */
.L_x_19:
[----:B------:R-:W-:Y:S05]  /*1570*/  BRA.U !UP1, `(.L_x_20) ;  /* 0x00000001090c7547 */ /* 0x000fea000b800000 */
[----:B------:R-:W-:Y:S01]  /*1580*/  UCGABAR_WAIT ;  /* 0x0000000000007dc7 */ /* 0x000fe20008000000 */
[----:B------:R-:W-:Y:S01]  /*1590*/  CCTL.IVALL ;  /* 0x00000000ff00798f */ /* 0x000fe20002000000 */
[----:B------:R-:W-:Y:S05]  /*15a0*/  BRA `(.L_x_21) ;  /* 0x0000000000047947 */ /* 0x000fea0003800000 */
.L_x_20:
[----:B------:R-:W-:Y:S06]  /*15b0*/  BAR.SYNC.DEFER_BLOCKING 0x0 ;  /* 0x0000000000007b1d */ /* 0x000fec0000010000 */
.L_x_21:
[----:B------:R-:W-:Y:S05]  /*15c0*/  BRA.U UP2, `(.L_x_22) ;  /* 0x0000001502407547 */ /* 0x000fea000b800000 */
[----:B------:R-:W1:Y:S01]  /*15d0*/  LDCU UR4, c[0x0][0x38c] ;  /* 0x00007180ff0477ac */ /* 0x000e620008000800 */
[----:B------:R-:W2:Y:S01]  /*15e0*/  LDC R8, c[0x0][0x370] ;  /* 0x0000dc00ff087b82 */ /* 0x000ea20000000800 */
[C---:B------:R-:W-:Y:S02]  /*15f0*/  IMAD.SHL.U32 R19, R3.reuse, 0x80, RZ ;  /* 0x0000008003137824 */ /* 0x040fe400078e00ff */
[----:B------:R-:W-:Y:S01]  /*1600*/  HFMA2 R17, -RZ, RZ, 0, 5.9604644775390625e-08 ;  /* 0x00000001ff117431 */ /* 0x000fe200000001ff */
[----:B------:R-:W-:Y:S01]  /*1610*/  UISETP.NE.AND UP1, UPT, UR10, URZ, UPT ;  /* 0x000000ff0a00728c */ /* 0x000fe2000bf25270 */
[----:B------:R-:W-:Y:S01]  /*1620*/  ISETP.NE.AND P4, PT, R2, RZ, P5 ;  /* 0x000000ff0200720c */ /* 0x000fe20002f85270 */
[----:B------:R-:W-:Y:S01]  /*1630*/  IMAD.SHL.U32 R18, R3, 0x40, RZ ;  /* 0x0000004003127824 */ /* 0x000fe200078e00ff */
[----:B------:R-:W-:Y:S01]  /*1640*/  CS2R R12, SRZ ;  /* 0x00000000000c7805 */ /* 0x000fe2000001ff00 */
[----:B------:R-:W-:Y:S01]  /*1650*/  IMAD.MOV.U32 R16, RZ, RZ, RZ ;  /* 0x000000ffff107224 */ /* 0x000fe200078e00ff */
[----:B------:R-:W3:Y:S01]  /*1660*/  LDC R0, c[0x0][0x374] ;  /* 0x0000dd00ff007b82 */ /* 0x000ee20000000800 */
[----:B------:R-:W-:Y:S01]  /*1670*/  MOV R11, 0x1 ;  /* 0x00000001000b7802 */ /* 0x000fe20000000f00 */
[----:B------:R-:W-:Y:S01]  /*1680*/  USEL UR22, UR13, 0x2, UP1 ;  /* 0x000000020d167887 */ /* 0x000fe20008800000 */
[----:B------:R-:W-:Y:S01]  /*1690*/  LOP3.LUT R19, R19, 0x80, RZ, 0xc0, !PT ;  /* 0x0000008013137812 */ /* 0x000fe200078ec0ff */
[----:B------:R-:W4:Y:S01]  /*16a0*/  LDCU.64 UR14, c[0x0][0x348] ;  /* 0x00006900ff0e77ac */ /* 0x000f220008000a00 */
[----:B------:R-:W-:Y:S01]  /*16b0*/  UMOV UR23, URZ ;  /* 0x000000ff00177c82 */ /* 0x000fe20008000000 */
[----:B-1----:R-:W-:-:S04]  /*16c0*/  UIADD3 UR5, UPT, UPT, UR4, 0x3f, URZ ;  /* 0x0000003f04057890 */ /* 0x002fc8000fffe0ff */
[----:B------:R-:W-:-:S04]  /*16d0*/  USHF.R.S32.HI UR6, URZ, 0x1f, UR5 ;  /* 0x0000001fff067899 */ /* 0x000fc80008011405 */
[----:B------:R-:W-:Y:S02]  /*16e0*/  ULEA.HI UR6, UR6, UR5, URZ, 0x6 ;  /* 0x0000000506067291 */ /* 0x000fe4000f8f30ff */
[----:B------:R-:W-:Y:S02]  /*16f0*/  UIADD3 UR5, UPT, UPT, UR4, -0x1, URZ ;  /* 0xffffffff04057890 */ /* 0x000fe4000fffe0ff */
[----:B------:R-:W-:Y:S02]  /*1700*/  USHF.R.S32.HI UR6, URZ, 0x6, UR6 ;  /* 0x00000006ff067899 */ /* 0x000fe40008011406 */
[----:B------:R-:W-:Y:S02]  /*1710*/  UISETP.GE.U32.AND UP2, UPT, UR5, -0x7f, UPT ;  /* 0xffffff810500788c */ /* 0x000fe4000bf46070 */
[----:B------:R-:W-:Y:S02]  /*1720*/  UISETP.LT.U32.AND UP0, UPT, UR6, 0x8, UPT ;  /* 0x000000080600788c */ /* 0x000fe4000bf01070 */
[----:B------:R-:W-:-:S02]  /*1730*/  UIADD3 UR4, UPT, UPT, UR4, 0x7e, URZ ;  /* 0x0000007e04047890 */ /* 0x000fc4000fffe0ff */
[----:B------:R-:W-:-:S04]  /*1740*/  USEL UR5, UR6, 0x8, UP0 ;  /* 0x0000000806057887 */ /* 0x000fc80008000000 */
[----:B------:R-:W-:Y:S02]  /*1750*/  UIADD3 UR21, UPT, UPT, UR5, -0x1, URZ ;  /* 0xffffffff05157890 */ /* 0x000fe4000fffe0ff */
[----:B------:R-:W-:Y:S02]  /*1760*/  @UP2 UIADD3 UR21, UPT, UPT, UR5, URZ, URZ ;  /* 0x000000ff05152290 */ /* 0x000fe4000fffe0ff */
[----:B------:R-:W-:Y:S02]  /*1770*/  UIADD3 UR24, UPT, UPT, UR6, -UR5, URZ ;  /* 0x8000000506187290 */ /* 0x000fe4000fffe0ff */
[----:B------:R-:W-:Y:S02]  /*1780*/  UIADD3 UR13, UPT, UPT, UR21, 0x1, URZ ;  /* 0x00000001150d7890 */ /* 0x000fe4000fffe0ff */
[----:B--2-4-:R-:W-:-:S12]  /*1790*/  UIADD3 UR21, UPT, UPT, -UR21, URZ, URZ ;  /* 0x000000ff15157290 */ /* 0x014fd8000fffe1ff */
.L_x_42:
[----:B------:R-:W-:Y:S01]  /*17a0*/  UISETP.NE.AND UP0, UPT, UR45, URZ, UPT ;  /* 0x000000ff2d00728c */ /* 0x000fe2000bf05270 */
[----:B------:R-:W1:Y:S08]  /*17b0*/  S2UR UR45, SR_CgaCtaId ;  /* 0x00000000002d79c3 */ /* 0x000e700000008800 */
[----:B------:R-:W-:Y:S05]  /*17c0*/  BRA.U UP0, `(.L_x_23) ;  /* 0x0000000100347547 */ /* 0x000fea000b800000 */
[----:B------:R-:W2:Y:S01]  /*17d0*/  S2R R2, SR_CgaCtaId ;  /* 0x0000000000027919 */ /* 0x000ea20000008800 */
[----:B------:R-:W-:-:S04]  /*17e0*/  MOV R3, 0x400 ;  /* 0x0000040000037802 */ /* 0x000fc80000000f00 */
[----:B--2---:R-:W-:Y:S02]  /*17f0*/  LEA R2, R2, R3, 0x18 ;  /* 0x0000000302027211 */ /* 0x004fe400078ec0ff */
[----:B------:R-:W-:-:S03]  /*1800*/  SHF.L.U32 R3, R11, 0x1f, RZ ;  /* 0x0000001f0b037819 */ /* 0x000fc600000006ff */
[----:B------:R-:W-:-:S04]  /*1810*/  IMAD R2, R12, 0x8, R2 ;  /* 0x000000080c027824 */ /* 0x000fc800078e0202 */
[----:B------:R-:W2:Y:S02]  /*1820*/  SYNCS.PHASECHK.TRANS64.TRYWAIT P0, [R2+URZ+0x140], R3 ;  /* 0x00014003020075a7 */ /* 0x000ea400080011ff */
[----:B--2---:R-:W-:Y:S05]  /*1830*/  @!P0 BRA `(.L_x_24) ;  /* 0x0000008400088947 */ /* 0x004fea0003800000 */
.L_x_155:
[----:B------:R-:W-:Y:S01]  /*1840*/  VIADD R12, R12, 0x1 ;  /* 0x000000010c0c7836 */ /* 0x000fe20000000000 */
[----:B------:R2:W-:Y:S04]  /*1850*/  SYNCS.ARRIVE.TRANS64.A1T0 RZ, [R2+URZ+0x130], RZ ;  /* 0x000130ff02ff79a7 */ /* 0x0005e800081000ff */
[----:B------:R-:W-:-:S04]  /*1860*/  ISETP.NE.AND P0, PT, R12, 0x2, PT ;  /* 0x000000020c00780c */ /* 0x000fc80003f05270 */
[----:B------:R-:W-:Y:S02]  /*1870*/  SEL R12, R12, RZ, P0 ;  /* 0x000000ff0c0c7207 */ /* 0x000fe40000000000 */
[----:B--2---:R-:W-:-:S04]  /*1880*/  SEL R2, RZ, 0x1, P0 ;  /* 0x00000001ff027807 */ /* 0x004fc80000000000 */
[----:B------:R-:W-:-:S07]  /*1890*/  LOP3.LUT R11, R11, R2, RZ, 0x3c, !PT ;  /* 0x000000020b0b7212 */ /* 0x000fce00078e3cff */
.L_x_23:
[----:B------:R-:W-:Y:S01]  /*18a0*/  UMOV UR7, 0x400 ;  /* 0x0000040000077882 */ /* 0x000fe20000000000 */
[----:B------:R-:W-:Y:S01]  /*18b0*/  SHF.L.U32 R2, R17, 0x1f, RZ ;  /* 0x0000001f11027819 */ /* 0x000fe200000006ff */
[----:B-1----:R-:W-:Y:S01]  /*18c0*/  ULEA UR7, UR45, UR7, 0x18 ;  /* 0x000000072d077291 */ /* 0x002fe2000f8ec0ff */
[----:B------:R-:W-:Y:S01]  /*18d0*/  R2UR UR51, R18 ;  /* 0x00000000123372ca */ /* 0x000fe200000e0000 */
[----:B------:R-:W-:Y:S01]  /*18e0*/  UISETP.GE.U32.AND UP0, UPT, UR4, 0x7f, UPT ;  /* 0x0000007f0400788c */ /* 0x000fe2000bf06070 */
[----:B------:R-:W-:Y:S01]  /*18f0*/  R2UR UR11, R19 ;  /* 0x00000000130b72ca */ /* 0x000fe200000e0000 */
[----:B------:R-:W-:Y:S01]  /*1900*/  ULEA UR8, UR23, UR7, 0x3 ;  /* 0x0000000717087291 */ /* 0x000fe2000f8e18ff */
[----:B------:R-:W-:-:S08]  /*1910*/  UMOV UR25, URZ ;  /* 0x000000ff00197c82 */ /* 0x000fd00008000000 */
[----:B------:R1:W2:Y:S01]  /*1920*/  SYNCS.PHASECHK.TRANS64.TRYWAIT P0, [UR8+0x40], R2 ;  /* 0x00004002ff0075a7 */ /* 0x0002a20008001108 */
[----:B------:R-:W-:-:S13]  /*1930*/  R2UR UR8, R15 ;  /* 0x000000000f0872ca */ /* 0x000fda00000e0000 */
[----:B------:R-:W-:Y:S01]  /*1940*/  ULEA UR11, UR8, UR11, 0x8 ;  /* 0x0000000b080b7291 */ /* 0x000fe2000f8e40ff */
[----:B-1----:R-:W-:-:S05]  /*1950*/  LEA.HI R2, R14, R14, RZ, 0x1 ;  /* 0x0000000e0e027211 */ /* 0x002fca00078f08ff */
[----:B------:R-:W-:-:S05]  /*1960*/  IMAD.SHL.U32 R2, R2, 0x40, RZ ;  /* 0x0000004002027824 */ /* 0x000fca00078e00ff */
[----:B------:R-:W-:-:S04]  /*1970*/  LOP3.LUT R2, R2, 0xffffff80, RZ, 0xc0, !PT ;  /* 0xffffff8002027812 */ /* 0x000fc800078ec0ff */
[----:B------:R-:W-:-:S13]  /*1980*/  R2UR UR9, R2 ;  /* 0x00000000020972ca */ /* 0x000fda00000e0000 */
[----:B------:R-:W-:Y:S01]  /*1990*/  ULOP3.LUT UR51, UR9, 0x40, UR51, 0xf8, !UPT ;  /* 0x0000004009337892 */ /* 0x000fe2000f8ef833 */
[----:B------:R-:W-:Y:S11]  /*19a0*/  BRA.U !UP0, `(.L_x_25) ;  /* 0x0000000108c07547 */ /* 0x000ff6000b800000 */
[----:B------:R-:W-:Y:S01]  /*19b0*/  UMOV UR16, UR21 ;  /* 0x0000001500107c82 */ /* 0x000fe20008000000 */
[----:B------:R-:W-:Y:S01]  /*19c0*/  UMOV UR17, UR23 ;  /* 0x0000001700117c82 */ /* 0x000fe20008000000 */
[----:B------:R-:W-:-:S05]  /*19d0*/  UMOV UR50, URZ ;  /* 0x000000ff00327c82 */ /* 0x000fca0008000000 */
.L_x_31:
[----:B------:R-:W-:Y:S01]  /*19e0*/  ULEA UR49, UR17, UR7, 0x3 ;  /* 0x0000000711317291 */ /* 0x000fe2000f8e18ff */
[----:B------:R-:W-:Y:S01]  /*19f0*/  @P5 MOV R3, 0xc000 ;  /* 0x0000c00000035802 */ /* 0x000fe20000000f00 */
[----:B-12-4-:R-:W-:Y:S10]  /*1a00*/  @P0 BRA `(.L_x_26) ;  /* 0x00000000000c0947 */ /* 0x016ff40003800000 */
[----:B------:R-:W-:-:S04]  /*1a10*/  SHF.L.U32 R4, R17, 0x1f, RZ ;  /* 0x0000001f11047819 */ /* 0x000fc800000006ff */
[----:B------:R-:W1:Y:S02]  /*1a20*/  SYNCS.PHASECHK.TRANS64.TRYWAIT P0, [UR49+0x40], R4 ;  /* 0x00004004ff0075a7 */ /* 0x000e640008001131 */
[----:B-1----:R-:W-:Y:S05]  /*1a30*/  @!P0 BRA `(.L_x_27) ;  /* 0x00000080009c8947 */ /* 0x002fea0003800000 */
.L_x_26:
[----:B------:R2:W-:Y:S01]  /*1a40*/  @P5 SYNCS.ARRIVE.TRANS64 RZ, [UR49], R3 ;  /* 0x00000003ffff59a7 */ /* 0x0005e20008000031 */
[----:B------:R-:W-:Y:S02]  /*1a50*/  ULOP3.LUT UR8, UR22, 0x2, URZ, 0xfc, !UPT ;  /* 0x0000000216087892 */ /* 0x000fe4000f8efcff */
[----:B------:R-:W-:Y:S02]  /*1a60*/  UIADD3 UR16, UPT, UPT, UR16, 0x1, URZ ;  /* 0x0000000110107890 */ /* 0x000fe4000fffe0ff */
[----:B------:R-:W-:Y:S02]  /*1a70*/  UISETP.NE.AND UP0, UPT, UR8, 0x2, UPT ;  /* 0x000000020800788c */ /* 0x000fe4000bf05270 */
[----:B------:R-:W-:-:S07]  /*1a80*/  UISETP.NE.AND UP2, UPT, UR16, 0x1, UPT ;  /* 0x000000011000788c */ /* 0x000fce000bf45270 */
[----:B------:R-:W-:Y:S05]  /*1a90*/  BRA.U UP0, `(.L_x_28) ;  /* 0x0000000100047547 */ /* 0x000fea000b800000 */
[----:B------:R-:W-:Y:S05]  /*1aa0*/  BPT.TRAP 0x1 ;  /* 0x000000040000795c */ /* 0x000fea0000300000 */
.L_x_28:
[----:B------:R-:W-:Y:S04]  /*1ab0*/  BSSY.RECONVERGENT B0, `(.L_x_29) ;  /* 0x0000003000007945 */ /* 0x000fe80003800200 */
[----:B------:R-:W-:Y:S05]  /*1ac0*/  @!P4 BRA `(.L_x_30) ;  /* 0x000000000004c947 */ /* 0x000fea0003800000 */
[----:B------:R-:W-:Y:S05]  /*1ad0*/  BPT.TRAP 0x1 ;  /* 0x000000040000795c */ /* 0x000fea0000300000 */
.L_x_30:
[----:B------:R-:W-:Y:S05]  /*1ae0*/  BSYNC.RECONVERGENT B0 ;  /* 0x0000000000007941 */ /* 0x000fea0003800200 */
.L_x_29:
[----:B------:R-:W-:Y:S02]  /*1af0*/  UIADD3 UR23, UPT, UPT, UR17, 0x1, URZ ;  /* 0x0000000111177890 */ /* 0x000fe4000fffe0ff */
[----:B------:R-:W-:Y:S02]  /*1b00*/  ULEA UR48, UR17, UR7, 0xd ;  /* 0x0000000711307291 */ /* 0x000fe4000f8e68ff */
[----:B------:R-:W-:Y:S02]  /*1b10*/  UISETP.NE.AND UP0, UPT, UR23, 0x8, UPT ;  /* 0x000000081700788c */ /* 0x000fe4000bf05270 */
[----:B------:R-:W-:Y:S02]  /*1b20*/  UIADD3 UR28, UP1, UPT, UR14, 0x80, URZ ;  /* 0x000000800e1c7890 */ /* 0x000fe4000ff3e0ff */
[----:B------:R-:W-:Y:S02]  /*1b30*/  USEL UR9, URZ, 0x1, UP0 ;  /* 0x00000001ff097887 */ /* 0x000fe40008000000 */
[----:B------:R-:W-:-:S02]  /*1b40*/  USEL UR23, UR23, URZ, UP0 ;  /* 0x000000ff17177287 */ /* 0x000fc40008000000 */
[----:B------:R-:W-:Y:S02]  /*1b50*/  UIADD3 UR26, UP0, UPT, UR14, 0x180, URZ ;  /* 0x000001800e1a7890 */ /* 0x000fe4000ff1e0ff */
[----:B------:R-:W-:Y:S01]  /*1b60*/  ULEA UR8, UR23, UR7, 0x3 ;  /* 0x0000000717087291 */ /* 0x000fe2000f8e18ff */
[----:B------:R-:W-:Y:S01]  /*1b70*/  LOP3.LUT R17, R17, UR9, RZ, 0x3c, !PT ;  /* 0x0000000911117c12 */ /* 0x000fe2000f8e3cff */
[----:B------:R-:W-:Y:S02]  /*1b80*/  ULOP3.LUT UR49, UR49, 0xfefffff8, URZ, 0xc0, !UPT ;  /* 0xfefffff831317892 */ /* 0x000fe4000f8ec0ff */
[----:B------:R-:W-:Y:S01]  /*1b90*/  UIADD3.X UR29, UPT, UPT, URZ, UR15, URZ, UP1, !UPT ;  /* 0x0000000fff1d7290 */ /* 0x000fe20008ffe4ff */
[----:B-1----:R-:W-:Y:S01]  /*1ba0*/  SHF.L.U32 R2, R17, 0x1f, RZ ;  /* 0x0000001f11027819 */ /* 0x002fe200000006ff */
[----:B------:R-:W-:Y:S02]  /*1bb0*/  UIADD3 UR48, UPT, UPT, UR48, 0x8400, URZ ;  /* 0x0000840030307890 */ /* 0x000fe4000fffe0ff */
[----:B------:R-:W-:Y:S01]  /*1bc0*/  UIADD3.X UR27, UPT, UPT, URZ, UR15, URZ, UP0, !UPT ;  /* 0x0000000fff1b7290 */ /* 0x000fe200087fe4ff */
[----:B------:R1:W4:Y:S01]  /*1bd0*/  SYNCS.PHASECHK.TRANS64.TRYWAIT P0, [UR8+0x40], R2 ;  /* 0x00004002ff0075a7 */ /* 0x0003220008001108 */
[----:B------:R-:W-:Y:S01]  /*1be0*/  ULEA UR8, UR17, UR7, 0xe ;  /* 0x0000000711087291 */ /* 0x000fe2000f8e70ff */
[----:B------:R-:W-:Y:S01]  /*1bf0*/  UMOV UR18, 0x0 ;  /* 0x0000000000127882 */ /* 0x000fe20000000000 */
[----:B------:R-:W-:-:S02]  /*1c00*/  UMOV UR19, 0x10000000 ;  /* 0x1000000000137882 */ /* 0x000fc40000000000 */
[----:B------:R-:W-:Y:S01]  /*1c10*/  UIADD3 UR8, UPT, UPT, UR8, 0x18400, URZ ;  /* 0x0001840008087890 */ /* 0x000fe2000fffe0ff */
[----:B------:R2:W-:Y:S01]  /*1c20*/  UTMALDG.3D.2CTA [UR48], [UR28], desc[UR18] ;  /* 0x000012301c0075b4 */ /* 0x0005e20008211000 */
[----:B------:R-:W-:Y:S01]  /*1c30*/  UMOV UR10, UR50 ;  /* 0x00000032000a7c82 */ /* 0x000fe20008000000 */
[----:B------:R-:W-:Y:S01]  /*1c40*/  UMOV UR12, UR52 ;  /* 0x00000034000c7c82 */ /* 0x000fe20008000000 */
[----:B------:R-:W-:Y:S01]  /*1c50*/  UMOV UR9, UR49 ;  /* 0x0000003100097c82 */ /* 0x000fe20008000000 */
[----:B------:R-:W-:Y:S01]  /*1c60*/  UMOV UR25, UR13 ;  /* 0x0000000d00197c82 */ /* 0x000fe20008000000 */
[----:B------:R-:W-:-:S03]  /*1c70*/  UMOV UR17, UR23 ;  /* 0x0000001700117c82 */ /* 0x000fc60008000000 */
[----:B------:R1:W-:Y:S01]  /*1c80*/  UTMALDG.3D.2CTA [UR8], [UR26], desc[UR18] ;  /* 0x000012081a0075b4 */ /* 0x0003e20008211000 */
[----:B--2---:R-:W-:Y:S01]  /*1c90*/  UIADD3 UR50, UPT, UPT, UR50, 0x40, URZ ;  /* 0x0000004032327890 */ /* 0x004fe2000fffe0ff */
[----:B------:R-:W-:Y:S11]  /*1ca0*/  BRA.U UP2, `(.L_x_31) ;  /* 0xfffffffd024c7547 */ /* 0x000ff6000b83ffff */
.L_x_25:
[----:B--2-4-:R-:W-:Y:S01]  /*1cb0*/  PLOP3.LUT P0, PT, PT, PT, UP5, 0x80, 0x8 ;  /* 0x000000000008781c */ /* 0x014fe20003f0f058 */
[----:B-1----:R-:W-:Y:S01]  /*1cc0*/  ULEA UR8, UR23, UR7, 0x3 ;  /* 0x0000000717087291 */ /* 0x002fe2000f8e18ff */
[----:B------:R-:W-:Y:S01]  /*1cd0*/  SHF.L.U32 R2, R17, 0x1f, RZ ;  /* 0x0000001f11027819 */ /* 0x000fe200000006ff */
[----:B------:R-:W-:-:S10]  /*1ce0*/  UISETP.GT.AND UP0, UPT, UR6, UR5, UPT ;  /* 0x000000050600728c */ /* 0x000fd4000bf04270 */
[----:B------:R-:W-:Y:S01]  /*1cf0*/  @!P0 SYNCS.ARRIVE.TRANS64.A1T0 RZ, [UR7+0xc8], RZ ;  /* 0x0000c8ffffff89a7 */ /* 0x000fe20008100007 */
[----:B------:R1:W2:Y:S01]  /*1d00*/  SYNCS.PHASECHK.TRANS64.TRYWAIT P0, [UR8+0x40], R2 ;  /* 0x00004002ff0075a7 */ /* 0x0002a20008001108 */
[----:B------:R-:W-:Y:S05]  /*1d10*/  BRA.U !UP0, `(.L_x_32) ;  /* 0x0000000108c07547 */ /* 0x000fea000b800000 */
[----:B------:R-:W-:Y:S01]  /*1d20*/  UIADD3 UR26, UPT, UPT, UR24, UR25, URZ ;  /* 0x00000019181a7290 */ /* 0x000fe2000fffe0ff */
[----:B------:R-:W-:-:S11]  /*1d30*/  UMOV UR27, UR23 ;  /* 0x00000017001b7c82 */ /* 0x000fd60008000000 */
.L_x_38:
[----:B------:R-:W-:Y:S01]  /*1d40*/  ULEA UR17, UR27, UR7, 0x3 ;  /* 0x000000071b117291 */ /* 0x000fe2000f8e18ff */
[----:B--2---:R-:W-:Y:S01]  /*1d50*/  @P5 MOV R3, 0xc000 ;  /* 0x0000c00000035802 */ /* 0x004fe20000000f00 */
[----:B-12---:R-:W-:Y:S10]  /*1d60*/  @P0 BRA `(.L_x_33) ;  /* 0x00000000000c0947 */ /* 0x006ff40003800000 */
[----:B------:R-:W-:-:S04]  /*1d70*/  SHF.L.U32 R4, R17, 0x1f, RZ ;  /* 0x0000001f11047819 */ /* 0x000fc800000006ff */
[----:B------:R-:W2:Y:S02]  /*1d80*/  SYNCS.PHASECHK.TRANS64.TRYWAIT P0, [UR17+0x40], R4 ;  /* 0x00004004ff0075a7 */ /* 0x000ea40008001111 */
[----:B--2---:R-:W-:Y:S05]  /*1d90*/  @!P0 BRA `(.L_x_34) ;  /* 0x0000007c00dc8947 */ /* 0x004fea0003800000 */
.L_x_33:
[----:B------:R2:W-:Y:S01]  /*1da0*/  @P5 SYNCS.ARRIVE.TRANS64 RZ, [UR17], R3 ;  /* 0x00000003ffff59a7 */ /* 0x0005e20008000011 */
[----:B------:R-:W-:-:S04]  /*1db0*/  ULOP3.LUT UR8, UR22, 0x2, URZ, 0xfc, !UPT ;  /* 0x0000000216087892 */ /* 0x000fc8000f8efcff */
[----:B------:R-:W-:-:S09]  /*1dc0*/  UISETP.NE.AND UP0, UPT, UR8, 0x2, UPT ;  /* 0x000000020800788c */ /* 0x000fd2000bf05270 */
[----:B------:R-:W-:Y:S05]  /*1dd0*/  BRA.U UP0, `(.L_x_35) ;  /* 0x0000000100047547 */ /* 0x000fea000b800000 */
[----:B------:R-:W-:Y:S05]  /*1de0*/  BPT.TRAP 0x1 ;  /* 0x000000040000795c */ /* 0x000fea0000300000 */
.L_x_35:
[----:B------:R-:W-:Y:S04]  /*1df0*/  BSSY.RECONVERGENT B0, `(.L_x_36) ;  /* 0x0000003000007945 */ /* 0x000fe80003800200 */
[----:B------:R-:W-:Y:S05]  /*1e00*/  @!P4 BRA `(.L_x_37) ;  /* 0x000000000004c947 */ /* 0x000fea0003800000 */
[----:B------:R-:W-:Y:S05]  /*1e10*/  BPT.TRAP 0x1 ;  /* 0x000000040000795c */ /* 0x000fea0000300000 */
.L_x_37:
[----:B------:R-:W-:Y:S05]  /*1e20*/  BSYNC.RECONVERGENT B0 ;  /* 0x0000000000007941 */ /* 0x000fea0003800200 */
.L_x_36:
        /* <DEDUP_REMOVED lines=9> */
[----:B------:R-:W-:Y:S02]  /*1ec0*/  USHF.L.U32 UR18, UR25, 0x6, URZ ;  /* 0x0000000619127899 */ /* 0x000fe400080006ff */
[----:B------:R-:W-:Y:S01]  /*1ed0*/  ULOP3.LUT UR17, UR17, 0xfefffff8, URZ, 0xc0, !UPT ;  /* 0xfefffff811117892 */ /* 0x000fe2000f8ec0ff */
[----:B-1----:R-:W-:Y:S01]  /*1ee0*/  SHF.L.U32 R2, R17, 0x1f, RZ ;  /* 0x0000001f11027819 */ /* 0x002fe200000006ff */
[----:B------:R-:W-:Y:S02]  /*1ef0*/  UIADD3 UR16, UPT, UPT, UR16, 0x8400, URZ ;  /* 0x0000840010107890 */ /* 0x000fe4000fffe0ff */
[----:B------:R-:W-:Y:S01]  /*1f00*/  UIADD3.X UR33, UPT, UPT, URZ, UR15, URZ, UP1, !UPT ;  /* 0x0000000fff217290 */ /* 0x000fe20008ffe4ff */
[----:B------:R4:W1:Y:S01]  /*1f10*/  SYNCS.PHASECHK.TRANS64.TRYWAIT P0, [UR8+0x40], R2 ;  /* 0x00004002ff0075a7 */ /* 0x0008620008001108 */
[----:B------:R-:W-:-:S02]  /*1f20*/  ULEA UR8, UR27, UR7, 0xe ;  /* 0x000000071b087291 */ /* 0x000fc4000f8e70ff */
[----:B------:R-:W-:Y:S02]  /*1f30*/  UIADD3.X UR31, UPT, UPT, URZ, UR15, URZ, UP0, !UPT ;  /* 0x0000000fff1f7290 */ /* 0x000fe400087fe4ff */
[----:B------:R-:W-:Y:S01]  /*1f40*/  UIADD3 UR8, UPT, UPT, UR8, 0x18400, URZ ;  /* 0x0001840008087890 */ /* 0x000fe2000fffe0ff */
[----:B------:R-:W-:Y:S01]  /*1f50*/  UMOV UR28, 0x0 ;  /* 0x00000000001c7882 */ /* 0x000fe20000000000 */
[----:B------:R-:W-:Y:S01]  /*1f60*/  UMOV UR29, 0x10000000 ;  /* 0x10000000001d7882 */ /* 0x000fe20000000000 */
[----:B------:R-:W-:Y:S01]  /*1f70*/  UMOV UR19, UR51 ;  /* 0x0000003300137c82 */ /* 0x000fe20008000000 */
[----:B------:R-:W-:Y:S01]  /*1f80*/  UMOV UR20, UR52 ;  /* 0x0000003400147c82 */ /* 0x000fe20008000000 */
[----:B------:R-:W-:Y:S01]  /*1f90*/  UMOV UR12, UR52 ;  /* 0x00000034000c7c82 */ /* 0x000fe20008000000 */
[----:B------:R-:W-:Y:S01]  /*1fa0*/  UMOV UR9, UR17 ;  /* 0x0000001100097c82 */ /* 0x000fe20008000000 */
[----:B------:R-:W-:Y:S01]  /*1fb0*/  UMOV UR10, UR18 ;  /* 0x00000012000a7c82 */ /* 0x000fe20008000000 */
[----:B------:R4:W-:Y:S01]  /*1fc0*/  UTMALDG.3D.2CTA [UR16], [UR32], desc[UR28] ;  /* 0x00001c10200075b4 */ /* 0x0009e20008211000 */
[----:B------:R-:W-:Y:S01]  /*1fd0*/  UIADD3 UR25, UPT, UPT, UR25, 0x1, URZ ;  /* 0x0000000119197890 */ /* 0x000fe2000fffe0ff */
[----:B------:R-:W-:-:S03]  /*1fe0*/  UMOV UR27, UR23 ;  /* 0x00000017001b7c82 */ /* 0x000fc60008000000 */
[----:B------:R-:W-:Y:S01]  /*1ff0*/  UISETP.NE.AND UP0, UPT, UR25, UR26, UPT ;  /* 0x0000001a1900728c */ /* 0x000fe2000bf05270 */
[----:B------:R4:W-:Y:S08]  /*2000*/  UTMALDG.3D.2CTA [UR8], [UR30], desc[UR28] ;  /* 0x00001c081e0075b4 */ /* 0x0009f00008211000 */
[----:B----4-:R-:W-:Y:S05]  /*2010*/  BRA.U UP0, `(.L_x_38) ;  /* 0xfffffffd00487547 */ /* 0x010fea000b83ffff */
.L_x_32:
[C---:B-1----:R-:W-:Y:S01]  /*2020*/  LEA R2, R16.reuse, UR7, 0x3 ;  /* 0x0000000710027c11 */ /* 0x042fe2000f8e18ff */
[----:B------:R-:W-:Y:S01]  /*2030*/  NOP ;  /* 0x0000000000007918 */ /* 0x000fe20000000000 */
[----:B--2---:R-:W-:Y:S02]  /*2040*/  SHF.L.U32 R3, R13, 0x1f, RZ ;  /* 0x0000001f0d037819 */ /* 0x004fe400000006ff */
[----:B------:R-:W-:Y:S02]  /*2050*/  LEA R4, R16, UR7, 0x4 ;  /* 0x0000000710047c11 */ /* 0x000fe4000f8e20ff */
[----:B------:R-:W1:Y:S02]  /*2060*/  SYNCS.PHASECHK.TRANS64.TRYWAIT P0, [R2+URZ+0xd0], R3 ;  /* 0x0000d003020075a7 */ /* 0x000e6400080011ff */
[----:B-1----:R-:W-:Y:S05]  /*2070*/  @!P0 BRA `(.L_x_39) ;  /* 0x0000007c003c8947 */ /* 0x002fea0003800000 */
.L_x_158:
[----:B------:R-:W2:Y:S01]  /*2080*/  LDS.128 R4, [R4+0x160] ;  /* 0x0001600004047984 */ /* 0x000ea20000000c00 */
[----:B------:R-:W-:Y:S01]  /*2090*/  ISETP.GE.AND P0, PT, R42, 0x1, PT ;  /* 0x000000012a00780c */ /* 0x000fe20003f06270 */
[----:B-1----:R-:W-:Y:S01]  /*20a0*/  VIADD R2, R2, 0xe0 ;  /* 0x000000e002027836 */ /* 0x002fe20000000000 */
[----:B------:R-:W-:Y:S01]  /*20b0*/  @!PT LDS RZ, [RZ] ;  /* 0x00000000fffff984 */ /* 0x000fe20000000800 */
[----:B------:R-:W-:Y:S01]  /*20c0*/  @!PT LDS RZ, [RZ] ;  /* 0x00000000fffff984 */ /* 0x000fe20000000800 */
[----:B------:R-:W-:Y:S01]  /*20d0*/  @!PT LDS RZ, [RZ] ;  /* 0x00000000fffff984 */ /* 0x000fe20000000800 */
[----:B------:R-:W-:Y:S01]  /*20e0*/  @!PT LDS RZ, [RZ] ;  /* 0x00000000fffff984 */ /* 0x000fe20000000800 */
[----:B------:R1:W-:Y:S06]  /*20f0*/  MEMBAR.ALL.CTA ;  /* 0x0000000000007992 */ /* 0x0003ec0000008000 */
[----:B-1----:R-:W1:Y:S01]  /*2100*/  FENCE.VIEW.ASYNC.S ;  /* 0x00000000000073c6 */ /* 0x002e620000000000 */
[----:B------:R-:W-:-:S04]  /*2110*/  PRMT R2, RZ, 0x654, R2 ;  /* 0x00000654ff027816 */ /* 0x000fc80000000002 */
[----:B-1----:R1:W-:Y:S01]  /*2120*/  SYNCS.ARRIVE.TRANS64.RED.A1T0 RZ, [R2+URZ], RZ ;  /* 0x000000ff02ff79a7 */ /* 0x0023e200081004ff */
[----:B--2---:R-:W-:-:S13]  /*2130*/  LOP3.LUT P2, RZ, R6, 0x1, RZ, 0xc0, !PT ;  /* 0x0000000106ff7812 */ /* 0x004fda000784c0ff */
[----:B------:R-:W-:Y:S01]  /*2140*/  @P2 SHF.R.U32.HI R3, RZ, 0x10, R5 ;  /* 0x00000010ff032819 */ /* 0x000fe20000011605 */
[----:B------:R-:W-:Y:S01]  /*2150*/  VOTEU.ANY UP0, P2 ;  /* 0x0000000000ff7886 */ /* 0x000fe20001000100 */
[----:B------:R-:W-:Y:S02]  /*2160*/  @P2 MOV R10, R4 ;  /* 0x00000004000a2202 */ /* 0x000fe40000000f00 */
[----:B------:R-:W-:Y:S02]  /*2170*/  @P2 R2UR.BROADCAST UR8, R3 ;  /* 0x00000000030822ca */ /* 0x000fe400008e0000 */
[----:B------:R-:W-:-:S11]  /*2180*/  @P2 LOP3.LUT R9, R5, 0xffff, RZ, 0xc0, !PT ;  /* 0x0000ffff05092812 */ /* 0x000fd600078ec0ff */
[----:B------:R-:W-:Y:S01]  /*2190*/  @UP0 UMOV UR52, UR8 ;  /* 0x0000000800340c82 */ /* 0x000fe20008000000 */
[----:B-1----:R-:W-:Y:S05]  /*21a0*/  @!P0 BRA `(.L_x_40) ;  /* 0x0000000000b88947 */ /* 0x002fea0003800000 */
[----:B------:R-:W3:Y:S01]  /*21b0*/  LDC.64 R4, c[0x0][0xb18] ;  /* 0x0002c600ff047b82 */ /* 0x000ee20000000a00 */
[----:B------:R-:W-:-:S07]  /*21c0*/  ISETP.NE.AND P3, PT, R42, 0x1, PT ;  /* 0x000000012a00780c */ /* 0x000fce0003f65270 */
[----:B------:R-:W1:Y:S08]  /*21d0*/  LDC.64 R6, c[0x0][0xb10] ;  /* 0x0002c400ff067b82 */ /* 0x000e700000000a00 */
[----:B------:R-:W2:Y:S08]  /*21e0*/  LDC R14, c[0x0][0xb20] ;  /* 0x0002c800ff0e7b82 */ /* 0x000eb00000000800 */
[----:B------:R-:W4:Y:S01]  /*21f0*/  LDC R15, c[0x0][0xb0c] ;  /* 0x0002c300ff0f7b82 */ /* 0x000f220000000800 */
[----:B---3--:R-:W-:Y:S01]  /*2200*/  IMAD.HI.U32 R21, R0, R5, RZ ;  /* 0x0000000500157227 */ /* 0x008fe200078e00ff */
[----:B------:R-:W-:-:S03]  /*2210*/  ISETP.NE.AND P0, PT, R4, 0x1, PT ;  /* 0x000000010400780c */ /* 0x000fc60003f05270 */
[----:B------:R-:W-:-:S03]  /*2220*/  IMAD.HI.U32 R5, R9, R5, RZ ;  /* 0x0000000509057227 */ /* 0x000fc600078e00ff */
[----:B------:R-:W3:Y:S01]  /*2230*/  LDC.64 R2, c[0x0][0xb28] ;  /* 0x0002ca00ff027b82 */ /* 0x000ee20000000a00 */
[----:B-1----:R-:W-:-:S04]  /*2240*/  IMAD.HI.U32 R22, R8, R6, RZ ;  /* 0x0000000608167227 */ /* 0x002fc800078e00ff */
[----:B------:R-:W-:Y:S01]  /*2250*/  IMAD.HI.U32 R23, R10, R6, RZ ;  /* 0x000000060a177227 */ /* 0x000fe200078e00ff */
[----:B------:R-:W-:Y:S02]  /*2260*/  SHF.R.U32.HI R22, RZ, R7, R22 ;  /* 0x00000007ff167219 */ /* 0x000fe40000011616 */
[-C--:B--2---:R-:W-:Y:S02]  /*2270*/  SHF.R.U32.HI R21, RZ, R14.reuse, R21 ;  /* 0x0000000eff157219 */ /* 0x084fe40000011615 */
[----:B------:R-:W-:Y:S02]  /*2280*/  SHF.R.U32.HI R5, RZ, R14, R5 ;  /* 0x0000000eff057219 */ /* 0x000fe40000011605 */
[----:B------:R-:W-:Y:S02]  /*2290*/  SEL R21, R0, R21, !P0 ;  /* 0x0000001500157207 */ /* 0x000fe40004000000 */
[----:B------:R-:W-:Y:S02]  /*22a0*/  SHF.R.U32.HI R23, RZ, R7, R23 ;  /* 0x00000007ff177219 */ /* 0x000fe40000011617 */
[----:B----4-:R-:W-:-:S02]  /*22b0*/  ISETP.NE.AND P1, PT, R15, 0x1, PT ;  /* 0x000000010f00780c */ /* 0x010fc40003f25270 */
[----:B------:R-:W-:Y:S02]  /*22c0*/  SEL R5, R9, R5, !P0 ;  /* 0x0000000509057207 */ /* 0x000fe40004000000 */
[----:B------:R-:W-:Y:S02]  /*22d0*/  SEL R22, R8, R22, !P1 ;  /* 0x0000001608167207 */ /* 0x000fe40004800000 */
[----:B------:R-:W-:Y:S01]  /*22e0*/  SEL R23, R10, R23, !P1 ;  /* 0x000000170a177207 */ /* 0x000fe20004800000 */
[----:B---3--:R-:W-:-:S04]  /*22f0*/  IMAD.HI.U32 R20, R21, R2, RZ ;  /* 0x0000000215147227 */ /* 0x008fc800078e00ff */
        /* <DEDUP_REMOVED lines=10> */
[----:B------:R-:W-:-:S04]  /*23a0*/  @!P0 IMAD.HI.U32 R7, R23, R2, RZ ;  /* 0x0000000217078227 */ /* 0x000fc800078e00ff */
[----:B------:R-:W-:Y:S01]  /*23b0*/  IMAD.MOV R2, RZ, RZ, -R6 ;  /* 0x000000ffff027224 */ /* 0x000fe200078e0a06 */
[----:B------:R-:W-:Y:S02]  /*23c0*/  @!P0 SHF.R.U32.HI R3, RZ, R3, R7 ;  /* 0x00000003ff038219 */ /* 0x000fe40000011607 */
[----:B------:R-:W-:Y:S01]  /*23d0*/  IADD3 R7, PT, PT, -R5, RZ, RZ ;  /* 0x000000ff05077210 */ /* 0x000fe20007ffe1ff */
[----:B------:R-:W-:Y:S01]  /*23e0*/  IMAD R2, R42, R2, R5 ;  /* 0x000000022a027224 */ /* 0x000fe200078e0205 */
        /* <DEDUP_REMOVED lines=10> */
.L_x_40:
[----:B------:R-:W1:Y:S02]  /*2490*/  LDCU UR8, c[0x0][0xb30] ;  /* 0x00016600ff0877ac */ /* 0x000e640008000800 */
[----:B-1----:R-:W-:-:S09]  /*24a0*/  UISETP.NE.AND UP0, UPT, UR8, 0x1, UPT ;  /* 0x000000010800788c */ /* 0x002fd2000bf05270 */
[----:B------:R-:W-:Y:S05]  /*24b0*/  BRA.U UP0, `(.L_x_41) ;  /* 0x0000000100407547 */ /* 0x000fea000b800000 */
[----:B------:R-:W1:Y:S08]  /*24c0*/  LDC.64 R4, c[0x0][0xb10] ;  /* 0x0002c400ff047b82 */ /* 0x000e700000000a00 */
[----:B------:R-:W2:Y:S08]  /*24d0*/  LDC.64 R2, c[0x0][0xb18] ;  /* 0x0002c600ff027b82 */ /* 0x000eb00000000a00 */
[----:B------:R-:W4:Y:S08]  /*24e0*/  LDC R6, c[0x0][0xb20] ;  /* 0x0002c800ff067b82 */ /* 0x000f300000000800 */
[----:B------:R-:W3:Y:S01]  /*24f0*/  LDC R7, c[0x0][0xb0c] ;  /* 0x0002c300ff077b82 */ /* 0x000ee20000000800 */
[----:B-1----:R-:W-:-:S05]  /*2500*/  IMAD.HI.U32 R4, R10, R4, RZ ;  /* 0x000000040a047227 */ /* 0x002fca00078e00ff */
[----:B------:R-:W-:Y:S01]  /*2510*/  SHF.R.U32.HI R4, RZ, R5, R4 ;  /* 0x00000005ff047219 */ /* 0x000fe20000011604 */
[----:B--2---:R-:W-:Y:S01]  /*2520*/  IMAD.HI.U32 R3, R9, R3, RZ ;  /* 0x0000000309037227 */ /* 0x004fe200078e00ff */
[----:B------:R-:W-:-:S04]  /*2530*/  ISETP.NE.AND P0, PT, R2, 0x1, PT ;  /* 0x000000010200780c */ /* 0x000fc80003f05270 */
[----:B----4-:R-:W-:-:S04]  /*2540*/  SHF.R.U32.HI R3, RZ, R6, R3 ;  /* 0x00000006ff037219 */ /* 0x010fc80000011603 */
[----:B------:R-:W-:Y:S02]  /*2550*/  SEL R3, R9, R3, !P0 ;  /* 0x0000000309037207 */ /* 0x000fe40004000000 */
[----:B---3--:R-:W-:-:S04]  /*2560*/  ISETP.NE.AND P1, PT, R7, 0x1, PT ;  /* 0x000000010700780c */ /* 0x008fc80003f25270 */
[----:B------:R-:W-:-:S05]  /*2570*/  SEL R4, R10, R4, !P1 ;  /* 0x000000040a047207 */ /* 0x000fca0004800000 */
[----:B------:R-:W-:Y:S02]  /*2580*/  IMAD.IADD R5, R3, 0x1, -R4 ;  /* 0x0000000103057824 */ /* 0x000fe400078e0a04 */
[----:B------:R-:W-:Y:S02]  /*2590*/  IMAD.IADD R3, R4, 0x1, -R3 ;  /* 0x0000000104037824 */ /* 0x000fe400078e0a03 */
[----:B------:R-:W-:Y:S02]  /*25a0*/  IMAD R10, R5, R7, R10 ;  /* 0x00000007050a7224 */ /* 0x000fe400078e020a */
[----:B------:R-:W-:-:S07]  /*25b0*/  IMAD R9, R3, R2, R9 ;  /* 0x0000000203097224 */ /* 0x000fce00078e0209 */
.L_x_41:
[----:B------:R-:W-:Y:S01]  /*25c0*/  VIADD R16, R16, 0x1 ;  /* 0x0000000110107836 */ /* 0x000fe20000000000 */
[----:B------:R-:W-:Y:S01]  /*25d0*/  UPLOP3.LUT UP5, UPT, UPT, UPT, UPT, 0x80, 0x8 ;  /* 0x000000000008789c */ /* 0x000fe20003faf070 */
[----:B------:R-:W-:Y:S02]  /*25e0*/  IMAD.IADD R14, R10, 0x1, R97 ;  /* 0x000000010a0e7824 */ /* 0x000fe400078e0261 */
[----:B------:R-:W-:Y:S01]  /*25f0*/  IMAD.IADD R15, R9, 0x1, R96 ;  /* 0x00000001090f7824 */ /* 0x000fe200078e0260 */
[----:B------:R-:W-:-:S04]  /*2600*/  ISETP.NE.AND P0, PT, R16, 0x2, PT ;  /* 0x000000021000780c */ /* 0x000fc80003f05270 */
[----:B------:R-:W-:Y:S02]  /*2610*/  SEL R2, RZ, 0x1, P0 ;  /* 0x00000001ff027807 */ /* 0x000fe40000000000 */
[----:B------:R-:W-:Y:S02]  /*2620*/  SEL R16, R16, RZ, P0 ;  /* 0x000000ff10107207 */ /* 0x000fe40000000000 */
[----:B------:R-:W-:Y:S01]  /*2630*/  LOP3.LUT R13, R13, R2, RZ, 0x3c, !PT ;  /* 0x000000020d0d7212 */ /* 0x000fe200078e3cff */
[----:B------:R-:W-:Y:S06]  /*2640*/  @P2 BRA `(.L_x_42) ;  /* 0xfffffff000542947 */ /* 0x000fec000383ffff */
[----:B------:R-:W-:Y:S01]  /*2650*/  UIADD3 UR7, UPT, UPT, UR7, 0x40, URZ ;  /* 0x0000004007077890 */ /* 0x000fe2000fffe0ff */
[----:B------:R-:W-:-:S03]  /*2660*/  SHF.L.U32 R2, R17, 0x1f, RZ ;  /* 0x0000001f11027819 */ /* 0x000fc600000006ff */
[----:B------:R-:W-:-:S09]  /*2670*/  ULEA UR4, UR23, UR7, 0x3 ;  /* 0x0000000717047291 */ /* 0x000fd2000f8e18ff */
[----:B------:R-:W1:Y:S02]  /*2680*/  SYNCS.PHASECHK.TRANS64.TRYWAIT P0, [UR4], R2 ;  /* 0x00000002ff0075a7 */ /* 0x000e640008001104 */
[----:B-1----:R-:W-:Y:S05]  /*2690*/  @!P0 BRA `(.L_x_43) ;  /* 0x0000007400c88947 */ /* 0x002fea0003800000 */
.L_x_160:
[----:B------:R-:W-:-:S04]  /*26a0*/  UIADD3 UR5, UPT, UPT, UR23, 0x1, URZ ;  /* 0x0000000117057890 */ /* 0x000fc8000fffe0ff */
[----:B------:R-:W-:-:S04]  /*26b0*/  UISETP.NE.AND UP0, UPT, UR5, 0x8, UPT ;  /* 0x000000080500788c */ /* 0x000fc8000bf05270 */
[----:B------:R-:W-:Y:S02]  /*26c0*/  USEL UR6, URZ, 0x1, UP0 ;  /* 0x00000001ff067887 */ /* 0x000fe40008000000 */
[----:B------:R-:W-:-:S04]  /*26d0*/  USEL UR5, UR5, URZ, UP0 ;  /* 0x000000ff05057287 */ /* 0x000fc80008000000 */
[----:B------:R-:W-:Y:S01]  /*26e0*/  ULEA UR4, UR5, UR7, 0x3 ;  /* 0x0000000705047291 */ /* 0x000fe2000f8e18ff */
[----:B-1----:R-:W-:-:S04]  /*26f0*/  LOP3.LUT R2, R17, UR6, RZ, 0x3c, !PT ;  /* 0x0000000611027c12 */ /* 0x002fc8000f8e3cff */
[----:B------:R-:W-:-:S04]  /*2700*/  SHF.L.U32 R3, R2, 0x1f, RZ ;  /* 0x0000001f02037819 */ /* 0x000fc800000006ff */
[----:B------:R-:W1:Y:S02]  /*2710*/  SYNCS.PHASECHK.TRANS64.TRYWAIT P0, [UR4], R3 ;  /* 0x00000003ff0075a7 */ /* 0x000e640008001104 */
[----:B-1----:R-:W-:Y:S05]  /*2720*/  @!P0 BRA `(.L_x_44) ;  /* 0x0000007400bc8947 */ /* 0x002fea0003800000 */
.L_x_162:
[----:B------:R-:W-:-:S04]  /*2730*/  UIADD3 UR5, UPT, UPT, UR5, 0x1, URZ ;  /* 0x0000000105057890 */ /* 0x000fc8000fffe0ff */
[----:B------:R-:W-:-:S04]  /*2740*/  UISETP.NE.AND UP0, UPT, UR5, 0x8, UPT ;  /* 0x000000080500788c */ /* 0x000fc8000bf05270 */
[----:B------:R-:W-:Y:S02]  /*2750*/  USEL UR6, URZ, 0x1, UP0 ;  /* 0x00000001ff067887 */ /* 0x000fe40008000000 */
[----:B------:R-:W-:-:S04]  /*2760*/  USEL UR5, UR5, URZ, UP0 ;  /* 0x000000ff05057287 */ /* 0x000fc80008000000 */
[----:B------:R-:W-:Y:S01]  /*2770*/  ULEA UR4, UR5, UR7, 0x3 ;  /* 0x0000000705047291 */ /* 0x000fe2000f8e18ff */
[----:B------:R-:W-:-:S04]  /*2780*/  LOP3.LUT R2, R2, UR6, RZ, 0x3c, !PT ;  /* 0x0000000602027c12 */ /* 0x000fc8000f8e3cff */
[----:B-1----:R-:W-:-:S04]  /*2790*/  SHF.L.U32 R3, R2, 0x1f, RZ ;  /* 0x0000001f02037819 */ /* 0x002fc800000006ff */
[----:B------:R-:W1:Y:S02]  /*27a0*/  SYNCS.PHASECHK.TRANS64.TRYWAIT P0, [UR4], R3 ;  /* 0x00000003ff0075a7 */ /* 0x000e640008001104 */
[----:B-1----:R-:W-:Y:S05]  /*27b0*/  @!P0 BRA `(.L_x_45) ;  /* 0x0000007400b08947 */ /* 0x002fea0003800000 */
.L_x_164:
        /* <DEDUP_REMOVED lines=9> */
.L_x_166:
        /* <DEDUP_REMOVED lines=9> */
.L_x_168:
        /* <DEDUP_REMOVED lines=9> */
.L_x_170:
        /* <DEDUP_REMOVED lines=9> */
.L_x_172:
[----:B------:R-:W-:-:S04]  /*2a00*/  UIADD3 UR5, UPT, UPT, UR5, 0x1, URZ ;  /* 0x0000000105057890 */ /* 0x000fc8000fffe0ff */
[----:B------:R-:W-:-:S04]  /*2a10*/  UISETP.NE.AND UP0, UPT, UR5, 0x8, UPT ;  /* 0x000000080500788c */ /* 0x000fc8000bf05270 */
[----:B------:R-:W-:Y:S02]  /*2a20*/  USEL UR4, URZ, 0x1, UP0 ;  /* 0x00000001ff047887 */ /* 0x000fe40008000000 */
[----:B------:R-:W-:-:S04]  /*2a30*/  USEL UR5, UR5, URZ, UP0 ;  /* 0x000000ff05057287 */ /* 0x000fc80008000000 */
[----:B------:R-:W-:Y:S01]  /*2a40*/  ULEA UR5, UR5, UR7, 0x3 ;  /* 0x0000000705057291 */ /* 0x000fe2000f8e18ff */
[----:B------:R-:W-:-:S04]  /*2a50*/  LOP3.LUT R2, R2, UR4, RZ, 0x3c, !PT ;  /* 0x0000000402027c12 */ /* 0x000fc8000f8e3cff */
[----:B------:R-:W-:Y:S01]  /*2a60*/  SHF.L.U32 R2, R2, 0x1f, RZ ;  /* 0x0000001f02027819 */ /* 0x000fe200000006ff */
[----:B-1-3--:R-:W-:-:S07]  /*2a70*/  IMAD.U32 R0, RZ, RZ, UR5 ;  /* 0x00000005ff007e24 */ /* 0x00afce000f8e00ff */
.L_x_50:
[----:B-1----:R1:W2:Y:S02]  /*2a80*/  SYNCS.PHASECHK.TRANS64.TRYWAIT P0, [R0+URZ], R2 ;  /* 0x00000002000075a7 */ /* 0x0022a400080011ff */
[----:B--2---:R-:W-:Y:S05]  /*2a90*/  @!P0 NANOSLEEP.SYNCS 0x989680 ;  /* 0x009896800000895d */ /* 0x004fea0003900000 */
[----:B------:R-:W2:Y:S02]  /*2aa0*/  @!P0 SYNCS.PHASECHK.TRANS64 P0, [R0+URZ], R2 ;  /* 0x00000002000085a7 */ /* 0x000ea400080010ff */
[----:B--2---:R-:W-:Y:S05]  /*2ab0*/  @P0 EXIT ;  /* 0x000000000000094d */ /* 0x004fea0003800000 */
[----:B------:R-:W-:Y:S05]  /*2ac0*/  BRA `(.L_x_50) ;  /* 0xfffffffc00ec7947 */ /* 0x000fea000383ffff */
.L_x_22:
[----:B------:R-:W-:-:S04]  /*2ad0*/  UISETP.NE.AND UP1, UPT, UR45, URZ, UPT ;  /* 0x000000ff2d00728c */ /* 0x000fc8000bf25270 */
[----:B------:R-:W-:-:S09]  /*2ae0*/  UISETP.NE.OR UP1, UPT, UR10, 0x1, UP1 ;  /* 0x000000010a00788c */ /* 0x000fd20008f25670 */
[----:B------:R-:W-:Y:S05]  /*2af0*/  BRA.U UP1, `(.L_x_51) ;  /* 0x0000000501487547 */ /* 0x000fea000b800000 */
[----:B------:R-:W-:Y:S01]  /*2b00*/  ISETP.GE.U32.AND P2, PT, R2, 0x2, PT ;  /* 0x000000020200780c */ /* 0x000fe20003f46070 */
[----:B------:R-:W-:Y:S01]  /*2b10*/  IMAD.MOV.U32 R12, RZ, RZ, 0x1 ;  /* 0x00000001ff0c7424 */ /* 0x000fe200078e00ff */
[----:B------:R-:W-:Y:S02]  /*2b20*/  CS2R R10, SRZ ;  /* 0x00000000000a7805 */ /* 0x000fe4000001ff00 */
[----:B------:R-:W-:Y:S01]  /*2b30*/  CS2R R8, SRZ ;  /* 0x0000000000087805 */ /* 0x000fe2000001ff00 */
[----:B------:R-:W-:Y:S01]  /*2b40*/  UMOV UR4, 0x400 ;  /* 0x0000040000047882 */ /* 0x000fe20000000000 */
[----:B------:R-:W-:Y:S01]  /*2b50*/  UMOV UR6, URZ ;  /* 0x000000ff00067c82 */ /* 0x000fe20008000000 */
[----:B------:R-:W-:-:S12]  /*2b60*/  ULEA UR45, UR45, UR4, 0x18 ;  /* 0x000000042d2d7291 */ /* 0x000fd8000f8ec0ff */
.L_x_55:
[----:B------:R-:W-:Y:S02]  /*2b70*/  LEA R0, R8, UR45, 0x3 ;  /* 0x0000002d08007c11 */ /* 0x000fe4000f8e18ff */
[----:B------:R-:W-:-:S03]  /*2b80*/  SHF.L.U32 R4, R9, 0x1f, RZ ;  /* 0x0000001f09047819 */ /* 0x000fc600000006ff */
[----:B------:R-:W-:Y:S01]  /*2b90*/  VIADD R5, R0, 0x140 ;  /* 0x0000014000057836 */ /* 0x000fe20000000000 */
[----:B------:R-:W1:Y:S02]  /*2ba0*/  SYNCS.PHASECHK.TRANS64.TRYWAIT P0, [R0+URZ+0x130], R4 ;  /* 0x00013004000075a7 */ /* 0x000e6400080011ff */
[----:B-1----:R-:W-:Y:S05]  /*2bb0*/  @!P0 BRA `(.L_x_52) ;  /* 0x0000007400288947 */ /* 0x002fea0003800000 */
.L_x_173:
[----:B------:R-:W-:Y:S01]  /*2bc0*/  ULEA UR5, UR6, UR45, 0x3 ;  /* 0x0000002d06057291 */ /* 0x000fe2000f8e18ff */
[----:B-1----:R-:W-:Y:S01]  /*2bd0*/  PRMT R0, RZ, 0x654, R5 ;  /* 0x00000654ff007816 */ /* 0x002fe20000000005 */
[----:B------:R-:W-:Y:S01]  /*2be0*/  @!P2 IMAD.MOV.U32 R4, RZ, RZ, 0x10 ;  /* 0x00000010ff04a424 */ /* 0x000fe200078e00ff */
[----:B------:R-:W-:Y:S01]  /*2bf0*/  SHF.L.U32 R5, R12, 0x1f, RZ ;  /* 0x0000001f0c057819 */ /* 0x000fe200000006ff */
[----:B------:R-:W-:Y:S01]  /*2c00*/  UIADD3 UR4, UPT, UPT, UR5, 0xd0, URZ ;  /* 0x000000d005047890 */ /* 0x000fe2000fffe0ff */
[----:B------:R1:W-:Y:S05]  /*2c10*/  SYNCS.ARRIVE.TRANS64.RED.A1T0 RZ, [R0+URZ], RZ ;  /* 0x000000ff00ff79a7 */ /* 0x0003ea00081004ff */
[----:B------:R-:W-:Y:S01]  /*2c20*/  IMAD.U32 R6, RZ, RZ, UR4 ;  /* 0x00000004ff067e24 */ /* 0x000fe2000f8e00ff */
[----:B------:R-:W2:Y:S04]  /*2c30*/  SYNCS.PHASECHK.TRANS64.TRYWAIT P0, [UR5+0xe0], R5 ;  /* 0x0000e005ff0075a7 */ /* 0x000ea80008001105 */
[----:B------:R-:W-:Y:S01]  /*2c40*/  PRMT R6, R2, 0x654, R6 ;  /* 0x0000065402067816 */ /* 0x000fe20000000006 */
[----:B-12---:R-:W-:Y:S06]  /*2c50*/  @!P0 BRA `(.L_x_53) ;  /* 0x0000007400148947 */ /* 0x006fec0003800000 */
.L_x_175:
[----:B------:R-:W-:Y:S01]  /*2c60*/  ULEA UR4, UR6, UR45, 0x4 ;  /* 0x0000002d06047291 */ /* 0x000fe2000f8e20ff */
[----:B------:R-:W-:Y:S01]  /*2c70*/  SEL R3, R6, R3, !P2 ;  /* 0x0000000306037207 */ /* 0x000fe20005000000 */
[----:B------:R-:W-:Y:S01]  /*2c80*/  UIADD3 UR5, UPT, UPT, UR5, 0xd0, URZ ;  /* 0x000000d005057890 */ /* 0x000fe2000fffe0ff */
[----:B-1----:R-:W-:Y:S01]  /*2c90*/  LEA R0, R11, UR45, 0x3 ;  /* 0x0000002d0b007c11 */ /* 0x002fe2000f8e18ff */
[----:B------:R-:W-:Y:S01]  /*2ca0*/  UIADD3 UR4, UPT, UPT, UR4, 0x160, URZ ;  /* 0x0000016004047890 */ /* 0x000fe2000fffe0ff */
[----:B------:R1:W-:Y:S01]  /*2cb0*/  @!P2 SYNCS.ARRIVE.TRANS64.RED RZ, [R3+URZ], R4 ;  /* 0x0000000403ffa9a7 */ /* 0x0003e200080004ff */
[----:B------:R-:W-:Y:S01]  /*2cc0*/  UIADD3 UR6, UPT, UPT, UR6, 0x1, URZ ;  /* 0x0000000106067890 */ /* 0x000fe2000fffe0ff */
[----:B------:R-:W-:-:S03]  /*2cd0*/  VIADD R8, R8, 0x1 ;  /* 0x0000000108087836 */ /* 0x000fc60000000000 */
[----:B------:R-:W-:Y:S02]  /*2ce0*/  UISETP.NE.AND UP0, UPT, UR6, 0x2, UPT ;  /* 0x000000020600788c */ /* 0x000fe4000bf05270 */
[----:B------:R-:W-:Y:S01]  /*2cf0*/  ISETP.NE.AND P0, PT, R8, 0x2, PT ;  /* 0x000000020800780c */ /* 0x000fe20003f05270 */
[----:B------:R-:W-:Y:S06]  /*2d00*/  UGETNEXTWORKID.BROADCAST [UR4], [UR5] ;  /* 0x00000000040073ca */ /* 0x000fec0008000100 */
[----:B------:R-:W-:Y:S02]  /*2d10*/  USEL UR4, URZ, 0x1, UP0 ;  /* 0x00000001ff047887 */ /* 0x000fe40008000000 */
[----:B------:R-:W-:-:S04]  /*2d20*/  USEL UR6, UR6, URZ, UP0 ;  /* 0x000000ff06067287 */ /* 0x000fc80008000000 */
[----:B------:R-:W-:Y:S02]  /*2d30*/  LOP3.LUT R12, R12, UR4, RZ, 0x3c, !PT ;  /* 0x000000040c0c7c12 */ /* 0x000fe4000f8e3cff */
[----:B-1----:R-:W-:-:S04]  /*2d40*/  SHF.L.U32 R4, R10, 0x1f, RZ ;  /* 0x0000001f0a047819 */ /* 0x002fc800000006ff */
[----:B------:R-:W1:Y:S02]  /*2d50*/  SYNCS.PHASECHK.TRANS64.TRYWAIT P1, [R0+URZ+0xd0], R4 ;  /* 0x0000d004000075a7 */ /* 0x000e6400080211ff */
[----:B-1----:R-:W-:Y:S05]  /*2d60*/  @!P1 BRA `(.L_x_54) ;  /* 0x0000007000e89947 */ /* 0x002fea0003800000 */
.L_x_176:
[C---:B-1----:R-:W-:Y:S01]  /*2d70*/  LEA R4, R11.reuse, UR45, 0x4 ;  /* 0x0000002d0b047c11 */ /* 0x042fe2000f8e20ff */
[----:B------:R-:W-:Y:S01]  /*2d80*/  VIADD R0, R0, 0xe0 ;  /* 0x000000e000007836 */ /* 0x000fe20000000000 */
[----:B------:R-:W-:Y:S01]  /*2d90*/  SEL R8, R8, RZ, P0 ;  /* 0x000000ff08087207 */ /* 0x000fe20000000000 */
[----:B------:R-:W-:-:S03]  /*2da0*/  VIADD R11, R11, 0x1 ;  /* 0x000000010b0b7836 */ /* 0x000fc60000000000 */
[----:B------:R-:W1:Y:S01]  /*2db0*/  LDS.128 R4, [R4+0x160] ;  /* 0x0001600004047984 */ /* 0x000e620000000c00 */
[----:B------:R-:W-:Y:S02]  /*2dc0*/  PRMT R0, RZ, 0x654, R0 ;  /* 0x00000654ff007816 */ /* 0x000fe40000000000 */
[C---:B------:R-:W-:Y:S01]  /*2dd0*/  ISETP.NE.AND P1, PT, R11.reuse, 0x2, PT ;  /* 0x000000020b00780c */ /* 0x040fe20003f25270 */
[----:B------:R-:W-:Y:S01]  /*2de0*/  @!PT LDS RZ, [RZ] ;  /* 0x00000000fffff984 */ /* 0x000fe20000000800 */
[----:B------:R-:W-:Y:S01]  /*2df0*/  @!PT LDS RZ, [RZ] ;  /* 0x00000000fffff984 */ /* 0x000fe20000000800 */
[----:B------:R-:W-:Y:S01]  /*2e00*/  @!PT LDS RZ, [RZ] ;  /* 0x00000000fffff984 */ /* 0x000fe20000000800 */
[----:B------:R-:W-:Y:S01]  /*2e10*/  @!PT LDS RZ, [RZ] ;  /* 0x00000000fffff984 */ /* 0x000fe20000000800 */
[----:B------:R2:W-:Y:S06]  /*2e20*/  MEMBAR.ALL.CTA ;  /* 0x0000000000007992 */ /* 0x0005ec0000008000 */
[----:B--2---:R-:W2:Y:S01]  /*2e30*/  FENCE.VIEW.ASYNC.S ;  /* 0x00000000000073c6 */ /* 0x004ea20000000000 */
[----:B------:R-:W-:Y:S01]  /*2e40*/  SEL R11, R11, RZ, P1 ;  /* 0x000000ff0b0b7207 */ /* 0x000fe20000800000 */
[----:B--2---:R2:W-:Y:S01]  /*2e50*/  SYNCS.ARRIVE.TRANS64.RED.A1T0 RZ, [R0+URZ], RZ ;  /* 0x000000ff00ff79a7 */ /* 0x0045e200081004ff */
[----:B-1----:R-:W-:-:S02]  /*2e60*/  LOP3.LUT P3, RZ, R6, 0x1, RZ, 0xc0, !PT ;  /* 0x0000000106ff7812 */ /* 0x002fc4000786c0ff */
[----:B------:R-:W-:-:S04]  /*2e70*/  SEL R4, RZ, 0x1, P1 ;  /* 0x00000001ff047807 */ /* 0x000fc80000800000 */
[----:B------:R-:W-:Y:S02]  /*2e80*/  LOP3.LUT R10, R10, R4, RZ, 0x3c, !PT ;  /* 0x000000040a0a7212 */ /* 0x000fe400078e3cff */
[----:B--2---:R-:W-:-:S04]  /*2e90*/  SEL R0, RZ, 0x1, P0 ;  /* 0x00000001ff007807 */ /* 0x004fc80000000000 */
[----:B------:R-:W-:Y:S01]  /*2ea0*/  LOP3.LUT R9, R9, R0, RZ, 0x3c, !PT ;  /* 0x0000000009097212 */ /* 0x000fe200078e3cff */
[----:B------:R-:W-:Y:S06]  /*2eb0*/  @P3 BRA `(.L_x_55) ;  /* 0xfffffffc002c3947 */ /* 0x000fec000383ffff */
[----:B------:R-:W-:Y:S01]  /*2ec0*/  ULEA UR5, UR6, UR45, 0x3 ;  /* 0x0000002d06057291 */ /* 0x000fe2000f8e18ff */
[----:B------:R-:W-:-:S08]  /*2ed0*/  SHF.L.U32 R2, R12, 0x1f, RZ ;  /* 0x0000001f0c027819 */ /* 0x000fd000000006ff */
[----:B------:R-:W1:Y:S02]  /*2ee0*/  SYNCS.PHASECHK.TRANS64 P0, [UR5+0xe0], R2 ;  /* 0x0000e002ff0075a7 */ /* 0x000e640008001005 */
[----:B-1----:R-:W-:Y:S05]  /*2ef0*/  @P0 BRA `(.L_x_56) ;  /* 0x0000000000080947 */ /* 0x002fea0003800000 */
[----:B------:R-:W1:Y:S02]  /*2f00*/  SYNCS.PHASECHK.TRANS64.TRYWAIT P0, [UR5+0xe0], R2 ;  /* 0x0000e002ff0075a7 */ /* 0x000e640008001105 */
[----:B-1----:R-:W-:Y:S05]  /*2f10*/  @!P0 BRA `(.L_x_57) ;  /* 0x0000007000908947 */ /* 0x002fea0003800000 */
.L_x_56:
[----:B------:R-:W-:-:S04]  /*2f20*/  UIADD3 UR4, UPT, UPT, UR6, 0x1, URZ ;  /* 0x0000000106047890 */ /* 0x000fc8000fffe0ff */
[----:B------:R-:W-:-:S04]  /*2f30*/  UISETP.NE.AND UP0, UPT, UR4, 0x2, UPT ;  /* 0x000000020400788c */ /* 0x000fc8000bf05270 */
[----:B------:R-:W-:Y:S02]  /*2f40*/  USEL UR7, URZ, 0x1, UP0 ;  /* 0x00000001ff077887 */ /* 0x000fe40008000000 */
[----:B------:R-:W-:-:S04]  /*2f50*/  USEL UR4, UR4, URZ, UP0 ;  /* 0x000000ff04047287 */ /* 0x000fc80008000000 */
[----:B------:R-:W-:Y:S01]  /*2f60*/  ULEA UR4, UR4, UR45, 0x3 ;  /* 0x0000002d04047291 */ /* 0x000fe2000f8e18ff */
[----:B-1----:R-:W-:-:S04]  /*2f70*/  LOP3.LUT R2, R12, UR7, RZ, 0x3c, !PT ;  /* 0x000000070c027c12 */ /* 0x002fc8000f8e3cff */
[----:B------:R-:W-:-:S04]  /*2f80*/  SHF.L.U32 R0, R2, 0x1f, RZ ;  /* 0x0000001f02007819 */ /* 0x000fc800000006ff */
[----:B------:R-:W1:Y:S02]  /*2f90*/  SYNCS.PHASECHK.TRANS64 P0, [UR4+0xe0], R0 ;  /* 0x0000e000ff0075a7 */ /* 0x000e640008001004 */
[----:B-1----:R-:W-:Y:S05]  /*2fa0*/  @P0 EXIT ;  /* 0x000000000000094d */ /* 0x002fea0003800000 */
[----:B------:R-:W-:Y:S02]  /*2fb0*/  SHF.L.U32 R2, R2, 0x1f, RZ ;  /* 0x0000001f02027819 */ /* 0x000fe400000006ff */
[----:B------:R-:W-:-:S07]  /*2fc0*/  MOV R0, UR4 ;  /* 0x0000000400007c02 */ /* 0x000fce0008000f00 */
.L_x_58:
[----:B-1----:R1:W2:Y:S02]  /*2fd0*/  SYNCS.PHASECHK.TRANS64.TRYWAIT P0, [R0+URZ+0xe0], R2 ;  /* 0x0000e002000075a7 */ /* 0x0022a400080011ff */
[----:B--2---:R-:W-:Y:S05]  /*2fe0*/  @!P0 NANOSLEEP.SYNCS 0x989680 ;  /* 0x009896800000895d */ /* 0x004fea0003900000 */
[----:B------:R-:W2:Y:S02]  /*2ff0*/  @!P0 SYNCS.PHASECHK.TRANS64 P0, [R0+URZ+0xe0], R2 ;  /* 0x0000e002000085a7 */ /* 0x000ea400080010ff */
[----:B--2---:R-:W-:Y:S05]  /*3000*/  @P0 EXIT ;  /* 0x000000000000094d */ /* 0x004fea0003800000 */
[----:B------:R-:W-:Y:S05]  /*3010*/  BRA `(.L_x_58) ;  /* 0xfffffffc00ec7947 */ /* 0x000fea000383ffff */
.L_x_51:
[----:B------:R-:W-:Y:S05]  /*3020*/  BRA.U UP4, `(.L_x_59) ;  /* 0x0000001104d87547 */ /* 0x000fea000b800000 */
[----:B------:R-:W-:Y:S01]  /*3030*/  UMOV UR6, 0x40 ;  /* 0x0000004000067882 */ /* 0x000fe20000000000 */
[----:B------:R-:W-:Y:S01]  /*3040*/  NOP ;  /* 0x0000000000007918 */ /* 0x000fe20000000000 */
[----:B------:R-:W-:Y:S01]  /*3050*/  ULEA UR6, UR45, UR6, 0x18 ;  /* 0x000000062d067291 */ /* 0x000fe2000f8ec0ff */
[----:B------:R-:W-:Y:S02]  /*3060*/  UMOV UR7, 0x400 ;  /* 0x0000040000077882 */ /* 0x000fe40000000000 */
[----:B------:R-:W-:-:S06]  /*3070*/  ULEA UR45, UR45, UR7, 0x18 ;  /* 0x000000072d2d7291 */ /* 0x000fcc000f8ec0ff */
[----:B------:R-:W1:Y:S02]  /*3080*/  LDS.U8 R2, [UR6+0x1c] ;  /* 0x00001c06ff027984 */ /* 0x000e640008000000 */
[----:B-1----:R-:W-:-:S13]  /*3090*/  ISETP.NE.AND P0, PT, R2, RZ, PT ;  /* 0x000000ff0200720c */ /* 0x002fda0003f05270 */
[----:B------:R-:W-:Y:S05]  /*30a0*/  @P0 BRA `(.L_x_60) ;  /* 0x0000000400080947 */ /* 0x000fea0003800000 */
[----:B------:R-:W-:Y:S02]  /*30b0*/  UISETP.NE.U32.AND UP0, UPT, UR5, 0x1, UPT ;  /* 0x000000010500788c */ /* 0x000fe4000bf05070 */
[----:B------:R-:W-:-:S07]  /*30c0*/  UIADD3 UR8, UPT, UPT, UR6, 0x8, URZ ;  /* 0x0000000806087890 */ /* 0x000fce000fffe0ff */
[----:B------:R-:W-:Y:S05]  /*30d0*/  BRA.U !UP0, `(.L_x_61) ;  /* 0x00000001089c7547 */ /* 0x000fea000b800000 */
[----:B------:R-:W-:Y:S01]  /*30e0*/  ELECT P0, URZ, PT ;  /* 0x0000000000ff782f */ /* 0x000fe20003800000 */
[----:B------:R-:W-:-:S12]  /*30f0*/  BSSY B0, `(.L_x_61) ;  /* 0x0000025000007945 */ /* 0x000fd80003800000 */
[----:B------:R-:W-:Y:S05]  /*3100*/  @!P0 BRA `(.L_x_62) ;  /* 0x00000000008c8947 */ /* 0x000fea0003800000 */
[----:B------:R-:W-:-:S05]  /*3110*/  UMOV UR7, 0x10 ;  /* 0x0000001000077882 */ /* 0x000fca0000000000 */
[----:B------:R-:W-:Y:S04]  /*3120*/  DEPBAR.LE SB1, 0x36 ;  /* 0x00009d800000791a */ /* 0x000fe80000000000 */
[----:B------:R-:W1:Y:S02]  /*3130*/  UTCATOMSWS.2CTA.FIND_AND_SET.ALIGN UP1, UR7, UR7 ;  /* 0x00000007000775e3 */ /* 0x000e640008220800 */
[----:B-1----:R-:W-:Y:S01]  /*3140*/  MOV R9, UR7 ;  /* 0x0000000700097c02 */ /* 0x002fe20008000f00 */
[----:B------:R-:W-:Y:S06]  /*3150*/  BRA.U UP1, `(.L_x_63) ;  /* 0x0000000101187547 */ /* 0x000fec000b800000 */
.L_x_64:
[----:B------:R-:W-:Y:S05]  /*3160*/  NANOSLEEP 0x64 ;  /* 0x000000640000795d */ /* 0x000fea0003800000 */
[----:B------:R-:W-:-:S05]  /*3170*/  UMOV UR7, 0x10 ;  /* 0x0000001000077882 */ /* 0x000fca0000000000 */
[----:B------:R-:W-:Y:S04]  /*3180*/  DEPBAR.LE SB1, 0x36 ;  /* 0x00009d800000791a */ /* 0x000fe80000000000 */
[----:B------:R-:W1:Y:S02]  /*3190*/  UTCATOMSWS.2CTA.FIND_AND_SET.ALIGN UP1, UR7, UR7 ;  /* 0x00000007000775e3 */ /* 0x000e640008220800 */
[----:B-1----:R-:W-:Y:S01]  /*31a0*/  MOV R9, UR7 ;  /* 0x0000000700097c02 */ /* 0x002fe20008000f00 */
[----:B------:R-:W-:Y:S05]  /*31b0*/  BRA.U !UP1, `(.L_x_64) ;  /* 0xfffffffd09e87547 */ /* 0x000fea000b83ffff */
.L_x_63:
[----:B------:R-:W1:Y:S01]  /*31c0*/  LDS R5, [UR6+0x10] ;  /* 0x00001006ff057984 */ /* 0x000e620008000800 */
[----:B------:R-:W-:Y:S01]  /*31d0*/  IMAD.U32 R3, RZ, RZ, UR45 ;  /* 0x0000002dff037e24 */ /* 0x000fe2000f8e00ff */
[----:B------:R-:W-:-:S03]  /*31e0*/  MOV R2, UR4 ;  /* 0x0000000400027c02 */ /* 0x000fc60008000f00 */
[----:B------:R-:W-:Y:S01]  /*31f0*/  VIADD R3, R3, 0x180 ;  /* 0x0000018003037836 */ /* 0x000fe20000000000 */
[----:B-1----:R-:W-:-:S04]  /*3200*/  SHF.L.U32 R5, R5, 0x1f, RZ ;  /* 0x0000001f05057819 */ /* 0x002fc800000006ff */
[----:B------:R-:W1:Y:S02]  /*3210*/  SYNCS.PHASECHK.TRANS64.TRYWAIT P0, [UR6+0x8], R5 ;  /* 0x00000805ff0075a7 */ /* 0x000e640008001106 */
[----:B-1----:R-:W-:Y:S05]  /*3220*/  @P0 BRA `(.L_x_65) ;  /* 0x0000000000080947 */ /* 0x002fea0003800000 */
[----:B------:R-:W1:Y:S02]  /*3230*/  SYNCS.PHASECHK.TRANS64.TRYWAIT P0, [UR6+0x8], R5 ;  /* 0x00000805ff0075a7 */ /* 0x000e640008001106 */
[----:B-1----:R-:W-:Y:S05]  /*3240*/  @!P0 BRA `(.L_x_66) ;  /* 0x0000006c00dc8947 */ /* 0x002fea0003800000 */
.L_x_65:
[----:B-1----:R-:W-:Y:S01]  /*3250*/  HFMA2 R4, -RZ, RZ, 0, 5.9604644775390625e-08 ;  /* 0x00000001ff047431 */ /* 0x002fe200000001ff */
[----:B------:R-:W-:Y:S01]  /*3260*/  UPRMT UR7, UR4, 0x654, UR8 ;  /* 0x0000065404077896 */ /* 0x000fe20008000008 */
[----:B------:R-:W-:Y:S01]  /*3270*/  IMAD.MOV.U32 R7, RZ, RZ, 0xffff ;  /* 0x0000ffffff077424 */ /* 0x000fe200078e00ff */
[----:B------:R-:W-:Y:S01]  /*3280*/  PRMT R2, R2, 0x654, R3 ;  /* 0x0000065402027816 */ /* 0x000fe20000000003 */
[----:B------:R-:W-:Y:S02]  /*3290*/  IMAD.MOV.U32 R5, RZ, RZ, 0x4 ;  /* 0x00000004ff057424 */ /* 0x000fe400078e00ff */
[----:B------:R-:W-:Y:S01]  /*32a0*/  IMAD.SHL.U32 R8, R9, 0x20, RZ ;  /* 0x0000002009087824 */ /* 0x000fe200078e00ff */
[----:B------:R-:W-:Y:S02]  /*32b0*/  MOV R3, UR7 ;  /* 0x0000000700037c02 */ /* 0x000fe40008000f00 */
[-C--:B------:R-:W-:Y:S01]  /*32c0*/  SHF.L.U32 R7, R7, R9.reuse, RZ ;  /* 0x0000000907077219 */ /* 0x080fe200000006ff */
[----:B------:R1:W-:Y:S01]  /*32d0*/  SYNCS.ARRIVE.TRANS64.RED RZ, [UR7], R5 ;  /* 0x00000005ffff79a7 */ /* 0x0003e20008000407 */
[----:B------:R-:W-:Y:S01]  /*32e0*/  SHF.L.U32 R6, R4, R9, RZ ;  /* 0x0000000904067219 */ /* 0x000fe200000006ff */
[----:B------:R1:W-:Y:S04]  /*32f0*/  STS [UR45+0x180], R8 ;  /* 0x00018008ff007988 */ /* 0x0003e8000800082d */
[----:B------:R1:W-:Y:S04]  /*3300*/  STAS [R2.64], R9 ;  /* 0x0000000902007dbd */ /* 0x0003e8000c0008ff */
[----:B------:R1:W-:Y:S04]  /*3310*/  ATOMS.OR RZ, [UR6+0x14], R7 ;  /* 0x00001407ffff798c */ /* 0x0003e8000b000006 */
[----:B------:R1:W-:Y:S04]  /*3320*/  ATOMS.OR RZ, [UR6+0x18], R6 ;  /* 0x00001806ffff798c */ /* 0x0003e8000b000006 */
[----:B------:R1:W-:Y:S02]  /*3330*/  ATOMS.XOR RZ, [UR6+0x10], R4 ;  /* 0x00001004ffff798c */ /* 0x0003e4000b800006 */
.L_x_62:
[----:B------:R-:W-:Y:S05]  /*3340*/  BSYNC B0 ;  /* 0x0000000000007941 */ /* 0x000fea0003800000 */
.L_x_61:
[----:B------:R-:W-:Y:S05]  /*3350*/  BRA.U UP0, `(.L_x_67) ;  /* 0x00000001006c7547 */ /* 0x000fea000b800000 */
[----:B------:R-:W-:-:S03]  /*3360*/  UMOV UR7, 0xffffffff ;  /* 0xffffffff00077882 */ /* 0x000fc60000000000 */
[----:B------:R-:W-:Y:S05]  /*3370*/  BRA.DIV UR7, `(.L_x_68) ;  /* 0x0000006e07a87947 */ /* 0x000fea000b800000 */
[----:B------:R-:W-:-:S13]  /*3380*/  ELECT P6, URZ, PT ;  /* 0x0000000000ff782f */ /* 0x000fda00038c0000 */
.L_x_180:
[----:B------:R-:W-:Y:S05]  /*3390*/  @!P6 BRA `(.L_x_67) ;  /* 0x00000000005ce947 */ /* 0x000fea0003800000 */
[----:B-1----:R-:W1:Y:S02]  /*33a0*/  LDS R3, [UR6+0x10] ;  /* 0x00001006ff037984 */ /* 0x002e640008000800 */
[----:B-1----:R-:W-:-:S04]  /*33b0*/  SHF.L.U32 R3, R3, 0x1f, RZ ;  /* 0x0000001f03037819 */ /* 0x002fc800000006ff */
[----:B------:R-:W1:Y:S02]  /*33c0*/  SYNCS.PHASECHK.TRANS64.TRYWAIT P0, [UR6+0x8], R3 ;  /* 0x00000803ff0075a7 */ /* 0x000e640008001106 */
[----:B-1----:R-:W-:Y:S05]  /*33d0*/  @P0 BRA `(.L_x_69) ;  /* 0x0000000000080947 */ /* 0x002fea0003800000 */
[----:B------:R-:W1:Y:S02]  /*33e0*/  SYNCS.PHASECHK.TRANS64.TRYWAIT P0, [UR6+0x8], R3 ;  /* 0x00000803ff0075a7 */ /* 0x000e640008001106 */
[----:B-1----:R-:W-:Y:S05]  /*33f0*/  @!P0 BRA `(.L_x_70) ;  /* 0x0000006c00a88947 */ /* 0x002fea0003800000 */
.L_x_69:
[----:B------:R-:W2:Y:S01]  /*3400*/  LDS R5, [UR45+0x180] ;  /* 0x0001802dff057984 */ /* 0x000ea20008000800 */
[----:B-1----:R-:W-:Y:S02]  /*3410*/  HFMA2 R2, -RZ, RZ, 0, 5.9604644775390625e-08 ;  /* 0x00000001ff027431 */ /* 0x002fe400000001ff */
[----:B------:R-:W-:Y:S01]  /*3420*/  IMAD.MOV.U32 R3, RZ, RZ, 0xffff ;  /* 0x0000ffffff037424 */ /* 0x000fe200078e00ff */
[----:B------:R-:W-:Y:S01]  /*3430*/  UPRMT UR7, UR4, 0x654, UR8 ;  /* 0x0000065404077896 */ /* 0x000fe20008000008 */
[----:B--2---:R-:W-:-:S03]  /*3440*/  IMAD.SHL.U32 R4, R5, 0x20, RZ ;  /* 0x0000002005047824 */ /* 0x004fc600078e00ff */
[-C--:B------:R-:W-:Y:S02]  /*3450*/  SHF.L.U32 R3, R3, R5.reuse, RZ ;  /* 0x0000000503037219 */ /* 0x080fe400000006ff */
[----:B------:R-:W-:Y:S01]  /*3460*/  SHF.L.U32 R5, R2, R5, RZ ;  /* 0x0000000502057219 */ /* 0x000fe200000006ff */
[----:B------:R2:W-:Y:S04]  /*3470*/  STS [UR45+0x180], R4 ;  /* 0x00018004ff007988 */ /* 0x0005e8000800082d */
[----:B------:R2:W-:Y:S04]  /*3480*/  ATOMS.OR RZ, [UR6+0x14], R3 ;  /* 0x00001403ffff798c */ /* 0x0005e8000b000006 */
[----:B------:R2:W-:Y:S01]  /*3490*/  ATOMS.OR RZ, [UR6+0x18], R5 ;  /* 0x00001805ffff798c */ /* 0x0005e2000b000006 */
[----:B------:R-:W-:Y:S03]  /*34a0*/  SYNCS.ARRIVE.TRANS64.RED.A1T0 RZ, [UR7], RZ ;  /* 0x000000ffffff79a7 */ /* 0x000fe60008100407 */
[----:B------:R2:W-:Y:S01]  /*34b0*/  ATOMS.XOR RZ, [UR6+0x10], R2 ;  /* 0x00001002ffff798c */ /* 0x0005e2000b800006 */
[----:B------:R-:W-:Y:S05]  /*34c0*/  BRA `(.L_x_67) ;  /* 0x0000000000107947 */ /* 0x000fea0003800000 */
.L_x_60:
[----:B------:R-:W-:-:S05]  /*34d0*/  MOV R2, 0xffffffff ;  /* 0xffffffff00027802 */ /* 0x000fca0000000f00 */
[----:B------:R1:W-:Y:S02]  /*34e0*/  STS [UR45+0x180], R2 ;  /* 0x00018002ff007988 */ /* 0x0003e4000800082d */
[----:B-1----:R-:W-:Y:S02]  /*34f0*/  MOV R2, 0x3510 ;  /* 0x0000351000027802 */ /* 0x002fe40000000f00 */
[----:B-----5:R-:W-:Y:S05]  /*3500*/  CALL.REL.NOINC `($__internal_1_$__cuda_sm10x_tcgen05_guardrail_trap_phase_invalid_during_alloc) ;  /* 0x00000074007c7944 */ /* 0x020fea0003c00000 */
.L_x_67:
[----:B------:R-:W-:Y:S05]  /*3510*/  WARPSYNC.ALL ;  /* 0x0000000000007948 */ /* 0x000fea0003800000 */
[----:B------:R-:W3:Y:S01]  /*3520*/  S2UR UR7, SR_CgaCtaId ;  /* 0x00000000000779c3 */ /* 0x000ee20000008800 */
[----:B------:R-:W-:Y:S01]  /*3530*/  UMOV UR6, 0x400 ;  /* 0x0000040000067882 */ /* 0x000fe20000000000 */
[----:B------:R-:W-:-:S06]  /*3540*/  NOP ;  /* 0x0000000000007918 */ /* 0x000fcc0000000000 */
[----:B------:R-:W-:Y:S06]  /*3550*/  BAR.ARV 0x6, 0xa0 ;  /* 0x0182800000007b1d */ /* 0x000fec0000002000 */
[----:B------:R-:W4:Y:S01]  /*3560*/  LDCU UR8, c[0x0][0x38c] ;  /* 0x00007180ff0877ac */ /* 0x000f220008000800 */
[----:B------:R-:W-:Y:S01]  /*3570*/  LOP3.LUT R10, R10, 0xffff, RZ, 0xc0, !PT ;  /* 0x0000ffff0a0a7812 */ /* 0x000fe200078ec0ff */
[----:B-1----:R-:W-:Y:S01]  /*3580*/  IMAD.MOV.U32 R9, RZ, RZ, 0x1 ;  /* 0x00000001ff097424 */ /* 0x002fe200078e00ff */
[----:B------:R-:W-:Y:S01]  /*3590*/  LOP3.LUT R0, R0, 0xffff, RZ, 0xc0, !PT ;  /* 0x0000ffff00007812 */ /* 0x000fe200078ec0ff */
[----:B------:R-:W-:Y:S01]  /*35a0*/  IMAD.MOV.U32 R8, RZ, RZ, RZ ;  /* 0x000000ffff087224 */ /* 0x000fe200078e00ff */
[----:B------:R-:W-:Y:S01]  /*35b0*/  R2UR UR12, R10 ;  /* 0x000000000a0c72ca */ /* 0x000fe200000e0000 */
[----:B------:R-:W-:Y:S01]  /*35c0*/  UMOV UR19, URZ ;  /* 0x000000ff00137c82 */ /* 0x000fe20008000000 */
[----:B------:R-:W-:Y:S01]  /*35d0*/  R2UR UR11, R0 ;  /* 0x00000000000b72ca */ /* 0x000fe200000e0000 */
[----:B------:R-:W-:Y:S01]  /*35e0*/  UMOV UR18, URZ ;  /* 0x000000ff00127c82 */ /* 0x000fe20008000000 */
[----:B------:R-:W-:Y:S01]  /*35f0*/  UMOV UR17, URZ ;  /* 0x000000ff00117c82 */ /* 0x000fe20008000000 */
[----:B---3--:R-:W-:-:S02]  /*3600*/  ULEA UR7, UR7, UR6, 0x18 ;  /* 0x0000000607077291 */ /* 0x008fc4000f8ec0ff */
[----:B------:R-:W-:Y:S02]  /*3610*/  UISETP.NE.AND UP2, UPT, UR5, URZ, UPT ;  /* 0x000000ff0500728c */ /* 0x000fe4000bf45270 */
[----:B------:R-:W-:Y:S02]  /*3620*/  UIADD3 UR13, UPT, UPT, UR7, 0x8400, URZ ;  /* 0x00008400070d7890 */ /* 0x000fe4000fffe0ff */
[----:B------:R-:W-:Y:S02]  /*3630*/  UIADD3 UR14, UPT, UPT, UR7, 0x18400, URZ ;  /* 0x00018400070e7890 */ /* 0x000fe4000fffe0ff */
[----:B----4-:R-:W-:Y:S01]  /*3640*/  UIADD3 UR8, UPT, UPT, UR8, 0x3f, URZ ;  /* 0x0000003f08087890 */ /* 0x010fe2000fffe0ff */
[----:B--2---:R-:W1:Y:S01]  /*3650*/  LDS R2, [UR7+0x180] ;  /* 0x00018007ff027984 */ /* 0x004e620008000800 */
[----:B------:R-:W-:Y:S02]  /*3660*/  USHF.R.U32.HI UR13, URZ, 0x4, UR13 ;  /* 0x00000004ff0d7899 */ /* 0x000fe4000801160d */
[----:B------:R-:W-:-:S02]  /*3670*/  USHF.R.S32.HI UR6, URZ, 0x1f, UR8 ;  /* 0x0000001fff067899 */ /* 0x000fc40008011408 */
[----:B------:R-:W-:Y:S02]  /*3680*/  USHF.R.U32.HI UR14, URZ, 0x4, UR14 ;  /* 0x00000004ff0e7899 */ /* 0x000fe4000801160e */
[----:B------:R-:W-:Y:S02]  /*3690*/  ULEA.HI UR6, UR6, UR8, URZ, 0x6 ;  /* 0x0000000806067291 */ /* 0x000fe4000f8f30ff */
[----:B------:R-:W-:Y:S02]  /*36a0*/  ULOP3.LUT UR13, UR13, 0x3fff, URZ, 0xc0, !UPT ;  /* 0x00003fff0d0d7892 */ /* 0x000fe4000f8ec0ff */
[----:B------:R-:W-:Y:S02]  /*36b0*/  USHF.R.S32.HI UR6, URZ, 0x6, UR6 ;  /* 0x00000006ff067899 */ /* 0x000fe40008011406 */
[----:B------:R-:W-:Y:S02]  /*36c0*/  ULOP3.LUT UR14, UR14, 0x3fff, URZ, 0xc0, !UPT ;  /* 0x00003fff0e0e7892 */ /* 0x000fe4000f8ec0ff */
[----:B------:R-:W-:Y:S01]  /*36d0*/  UISETP.LT.AND UP0, UPT, UR6, 0x1, UPT ;  /* 0x000000010600788c */ /* 0x000fe2000bf01270 */
[----:B------:R-:W-:Y:S01]  /*36e0*/  UMOV UR28, 0x0 ;  /* 0x00000000001c7882 */ /* 0x000fe20000000000 */
[----:B------:R-:W-:Y:S01]  /*36f0*/  UMOV UR29, 0x8400010 ;  /* 0x08400010001d7882 */ /* 0x000fe20000000000 */
[----:B------:R-:W-:-:S02]  /*3700*/  ULOP3.LUT UR13, UR13, 0x10000, URZ, 0xfc, !UPT ;  /* 0x000100000d0d7892 */ /* 0x000fc4000f8efcff */
[----:B------:R-:W-:Y:S02]  /*3710*/  ULOP3.LUT UR14, UR14, 0x10000, URZ, 0xfc, !UPT ;  /* 0x000100000e0e7892 */ /* 0x000fe4000f8efcff */
[----:B------:R-:W-:Y:S01]  /*3720*/  USEL UR20, UR6, 0x1, !UP0 ;  /* 0x0000000106147887 */ /* 0x000fe2000c000000 */
[----:B------:R-:W-:Y:S01]  /*3730*/  UMOV UR26, 0x0 ;  /* 0x00000000001a7882 */ /* 0x000fe20000000000 */
[----:B------:R-:W-:Y:S01]  /*3740*/  UMOV UR27, 0x8400010 ;  /* 0x08400010001b7882 */ /* 0x000fe20000000000 */
[----:B------:R-:W-:Y:S01]  /*3750*/  UMOV UR24, 0x0 ;  /* 0x0000000000187882 */ /* 0x000fe20000000000 */
[----:B------:R-:W-:Y:S01]  /*3760*/  UMOV UR25, 0x8400010 ;  /* 0x0840001000197882 */ /* 0x000fe20000000000 */
[----:B------:R-:W-:Y:S01]  /*3770*/  UMOV UR22, 0x0 ;  /* 0x0000000000167882 */ /* 0x000fe20000000000 */
[----:B------:R-:W-:Y:S01]  /*3780*/  UMOV UR23, 0x8400010 ;  /* 0x0840001000177882 */ /* 0x000fe20000000000 */
[----:B-1----:R-:W-:Y:S02]  /*3790*/  R2UR UR21, R2 ;  /* 0x00000000021572ca */ /* 0x002fe400000e0000 */
[----:B------:R-:W-:-:S13]  /*37a0*/  CS2R R2, SRZ ;  /* 0x0000000000027805 */ /* 0x000fda000001ff00 */
.L_x_78:
[C---:B------:R-:W-:Y:S02]  /*37b0*/  LEA R0, R8.reuse, UR7, 0x3 ;  /* 0x0000000708007c11 */ /* 0x040fe4000f8e18ff */
[----:B------:R-:W-:Y:S02]  /*37c0*/  SHF.L.U32 R4, R3, 0x1f, RZ ;  /* 0x0000001f03047819 */ /* 0x000fe400000006ff */
[----:B------:R-:W-:Y:S02]  /*37d0*/  LEA R5, R8, UR7, 0x4 ;  /* 0x0000000708057c11 */ /* 0x000fe4000f8e20ff */
[----:B------:R-:W1:Y:S02]  /*37e0*/  SYNCS.PHASECHK.TRANS64.TRYWAIT P0, [R0+URZ+0xd0], R4 ;  /* 0x0000d004000075a7 */ /* 0x000e6400080011ff */
[----:B-1-34-:R-:W-:Y:S05]  /*37f0*/  @!P0 BRA `(.L_x_71) ;  /* 0x0000006800c08947 */ /* 0x01afea0003800000 */
.L_x_181:
[----:B-1----:R-:W1:Y:S01]  /*3800*/  LDS.128 R4, [R5+0x160] ;  /* 0x0001600005047984 */ /* 0x002e620000000c00 */
[----:B------:R-:W-:Y:S02]  /*3810*/  VIADD R0, R0, 0xe0 ;  /* 0x000000e000007836 */ /* 0x000fe40000000000 */
[----:B------:R-:W-:Y:S01]  /*3820*/  VIADD R8, R8, 0x1 ;  /* 0x0000000108087836 */ /* 0x000fe20000000000 */
[----:B------:R-:W-:Y:S01]  /*3830*/  @!PT LDS RZ, [RZ] ;  /* 0x00000000fffff984 */ /* 0x000fe20000000800 */
[----:B------:R-:W-:Y:S01]  /*3840*/  @!PT LDS RZ, [RZ] ;  /* 0x00000000fffff984 */ /* 0x000fe20000000800 */
[----:B------:R-:W-:Y:S01]  /*3850*/  @!PT LDS RZ, [RZ] ;  /* 0x00000000fffff984 */ /* 0x000fe20000000800 */
[----:B------:R-:W-:Y:S01]  /*3860*/  @!PT LDS RZ, [RZ] ;  /* 0x00000000fffff984 */ /* 0x000fe20000000800 */
[----:B------:R2:W-:Y:S06]  /*3870*/  MEMBAR.ALL.CTA ;  /* 0x0000000000007992 */ /* 0x0005ec0000008000 */
[----:B--2---:R-:W2:Y:S01]  /*3880*/  FENCE.VIEW.ASYNC.S ;  /* 0x00000000000073c6 */ /* 0x004ea20000000000 */
[----:B------:R-:W-:-:S04]  /*3890*/  PRMT R0, RZ, 0x654, R0 ;  /* 0x00000654ff007816 */ /* 0x000fc80000000000 */
[----:B--2---:R2:W-:Y:S01]  /*38a0*/  SYNCS.ARRIVE.TRANS64.RED.A1T0 RZ, [R0+URZ], RZ ;  /* 0x000000ff00ff79a7 */ /* 0x0045e200081004ff */
[----:B-1----:R-:W-:Y:S01]  /*38b0*/  LOP3.LUT P1, RZ, R6, 0x1, RZ, 0xc0, !PT ;  /* 0x0000000106ff7812 */ /* 0x002fe2000782c0ff */
[----:B--2---:R-:W-:-:S12]  /*38c0*/  BRA.U UP2, `(.L_x_72) ;  /* 0x0000000502087547 */ /* 0x004fd8000b800000 */
[----:B------:R-:W1:Y:S01]  /*38d0*/  LDCU UR8, c[0x0][0x38c] ;  /* 0x00007180ff0877ac */ /* 0x000e620008000800 */
[----:B------:R-:W-:Y:S02]  /*38e0*/  PLOP3.LUT P2, PT, PT, PT, PT, 0x80, 0x8 ;  /* 0x000000000008781c */ /* 0x000fe40003f4f070 */
[----:B------:R-:W-:Y:S01]  /*38f0*/  SHF.L.U32 R4, R9, 0x1f, RZ ;  /* 0x0000001f09047819 */ /* 0x000fe200000006ff */
[----:B------:R-:W-:Y:S02]  /*3900*/  ULEA UR9, UR19, UR7, 0x3 ;  /* 0x0000000713097291 */ /* 0x000fe4000f8e18ff */
[----:B------:R-:W-:Y:S02]  /*3910*/  ULEA UR10, UR19, UR21, 0x7 ;  /* 0x00000015130a7291 */ /* 0x000fe4000f8e38ff */
[----:B-1----:R-:W-:-:S06]  /*3920*/  UISETP.GE.AND UP0, UPT, UR8, 0x1, UPT ;  /* 0x000000010800788c */ /* 0x002fcc000bf06270 */
[----:B------:R-:W-:-:S05]  /*3930*/  PLOP3.LUT P0, PT, PT, PT, UP0, 0x80, 0x8 ;  /* 0x000000000008781c */ /* 0x000fca0003f0f008 */
[----:B------:R-:W-:-:S08]  /*3940*/  @UP0 ULEA UR8, UR18, UR7, 0x3 ;  /* 0x0000000712080291 */ /* 0x000fd0000f8e18ff */
[----:B------:R-:W-:-:S04]  /*3950*/  @P0 SHF.L.U32 R0, R2, 0x1f, RZ ;  /* 0x0000001f02000819 */ /* 0x000fc800000006ff */
[----:B------:R1:W2:Y:S01]  /*3960*/  @P0 SYNCS.PHASECHK.TRANS64.TRYWAIT P2, [UR8], R0 ;  /* 0x00000000ff0005a7 */ /* 0x0002a20008041108 */
[----:B------:R-:W3:Y:S02]  /*3970*/  SYNCS.PHASECHK.TRANS64.TRYWAIT P0, [UR9+0x110], R4 ;  /* 0x00011004ff0075a7 */ /* 0x000ee40008001109 */
[----:B-123--:R-:W-:Y:S05]  /*3980*/  @!P0 BRA `(.L_x_73) ;  /* 0x0000006800708947 */ /* 0x00efea0003800000 */
.L_x_183:
[----:B------:R-:W-:Y:S01]  /*3990*/  UMOV UR16, UR17 ;  /* 0x0000001100107c82 */ /* 0x000fe20008000000 */
[----:B------:R-:W-:Y:S05]  /*39a0*/  BRA.U !UP0, `(.L_x_74) ;  /* 0x0000000108c07547 */ /* 0x000fea000b800000 */
[----:B------:R-:W-:Y:S02]  /*39b0*/  UIADD3 UR16, UPT, UPT, UR20, UR17, URZ ;  /* 0x0000001114107290 */ /* 0x000fe4000fffe0ff */
[----:B------:R-:W-:Y:S01]  /*39c0*/  UPLOP3.LUT UP3, UPT, UPT, UPT, UPT, 0x40, 0x4 ;  /* 0x000000000004789c */ /* 0x000fe20003f6e870 */
[----:B------:R-:W-:Y:S01]  /*39d0*/  UMOV UR15, UR6 ;  /* 0x00000006000f7c82 */ /* 0x000fe20008000000 */
[----:B------:R-:W-:-:S09]  /*39e0*/  UMOV UR46, UR18 ;  /* 0x00000012002e7c82 */ /* 0x000fd20008000000 */
.L_x_77:
[----:B--2---:R-:W-:Y:S01]  /*39f0*/  ULEA UR8, UR46, UR7, 0x3 ;  /* 0x000000072e087291 */ /* 0x004fe2000f8e18ff */
[----:B---3--:R-:W-:Y:S11]  /*3a00*/  @P2 BRA `(.L_x_75) ;  /* 0x00000000000c2947 */ /* 0x008ff60003800000 */
[----:B-1----:R-:W-:Y:S04]  /*3a10*/  SHF.L.U32 R4, R2, 0x1f, RZ ;  /* 0x0000001f02047819 */ /* 0x002fe800000006ff */
[----:B------:R-:W1:Y:S02]  /*3a20*/  SYNCS.PHASECHK.TRANS64.TRYWAIT P0, [UR8], R4 ;  /* 0x00000004ff0075a7 */ /* 0x000e640008001108 */
[----:B-1----:R-:W-:Y:S05]  /*3a30*/  @!P0 BRA `(.L_x_76) ;  /* 0x00000068005c8947 */ /* 0x002fea0003800000 */
.L_x_75:
[----:B------:R-:W-:Y:S01]  /*3a40*/  UISETP.NE.AND UP0, UPT, UR15, 0x1, UPT ;  /* 0x000000010f00788c */ /* 0x000fe2000bf05270 */
[----:B------:R-:W-:Y:S01]  /*3a50*/  PLOP3.LUT P2, PT, PT, PT, PT, 0x80, 0x8 ;  /* 0x000000000008781c */ /* 0x000fe20003f4f070 */
[----:B------:R-:W-:Y:S02]  /*3a60*/  UIADD3 UR18, UPT, UPT, UR46, 0x1, URZ ;  /* 0x000000012e127890 */ /* 0x000fe4000fffe0ff */
[----:B------:R-:W-:Y:S02]  /*3a70*/  ULEA UR32, UR46, UR14, 0xa ;  /* 0x0000000e2e207291 */ /* 0x000fe4000f8e50ff */
[----:B------:R-:W-:Y:S01]  /*3a80*/  UISETP.NE.AND UP1, UPT, UR18, 0x8, UPT ;  /* 0x000000081200788c */ /* 0x000fe2000bf25270 */
[----:B------:R-:W-:Y:S01]  /*3a90*/  PLOP3.LUT P0, PT, PT, PT, UP0, 0x80, 0x8 ;  /* 0x000000000008781c */ /* 0x000fe20003f0f008 */
[----:B------:R-:W-:Y:S02]  /*3aa0*/  UIADD3 UR44, UPT, UPT, UR32, 0x2, URZ ;  /* 0x00000002202c7890 */ /* 0x000fe4000fffe0ff */
[----:B------:R-:W-:Y:S02]  /*3ab0*/  USEL UR31, URZ, 0x1, UP1 ;  /* 0x00000001ff1f7887 */ /* 0x000fe40008800000 */
[----:B------:R-:W-:Y:S02]  /*3ac0*/  USEL UR18, UR18, URZ, UP1 ;  /* 0x000000ff12127287 */ /* 0x000fe40008800000 */
[----:B------:R-:W-:Y:S02]  /*3ad0*/  UIADD3 UR40, UPT, UPT, UR32, 0x4, URZ ;  /* 0x0000000420287890 */ /* 0x000fe4000fffe0ff */
[----:B------:R-:W-:Y:S01]  /*3ae0*/  @UP0 ULEA UR30, UR18, UR7, 0x3 ;  /* 0x00000007121e0291 */ /* 0x000fe2000f8e18ff */
[----:B------:R-:W-:Y:S01]  /*3af0*/  LOP3.LUT R2, R2, UR31, RZ, 0x3c, !PT ;  /* 0x0000001f02027c12 */ /* 0x000fe2000f8e3cff */
[----:B------:R-:W-:Y:S02]  /*3b00*/  UIADD3 UR36, UPT, UPT, UR32, 0x6, URZ ;  /* 0x0000000620247890 */ /* 0x000fe4000fffe0ff */
[----:B------:R-:W-:Y:S01]  /*3b10*/  UIADD3 UR8, UPT, UPT, UR8, 0x40, URZ ;  /* 0x0000004008087890 */ /* 0x000fe2000fffe0ff */
[----:B-1----:R-:W-:Y:S01]  /*3b20*/  @P0 SHF.L.U32 R0, R2, 0x1f, RZ ;  /* 0x0000001f02000819 */ /* 0x002fe200000006ff */
[----:B------:R-:W-:Y:S02]  /*3b30*/  UIADD3 UR17, UPT, UPT, UR17, 0x1, URZ ;  /* 0x0000000111117890 */ /* 0x000fe4000fffe0ff */
[----:B------:R-:W-:Y:S01]  /*3b40*/  UIADD3 UR15, UPT, UPT, UR15, -0x1, URZ ;  /* 0xffffffff0f0f7890 */ /* 0x000fe2000fffe0ff */
[----:B------:R2:W3:Y:S01]  /*3b50*/  @P0 SYNCS.PHASECHK.TRANS64.TRYWAIT P2, [UR30], R0 ;  /* 0x00000000ff0005a7 */ /* 0x0004e2000804111e */
[----:B------:R-:W-:Y:S02]  /*3b60*/  ULEA UR30, UR46, UR13, 0x9 ;  /* 0x0000000d2e1e7291 */ /* 0x000fe4000f8e48ff */
[----:B------:R-:W-:Y:S02]  /*3b70*/  UISETP.NE.AND UP0, UPT, UR17, UR16, UPT ;  /* 0x000000101100728c */ /* 0x000fe4000bf05270 */
[----:B------:R-:W-:Y:S02]  /*3b80*/  UIADD3 UR42, UPT, UPT, UR30, 0x2, URZ ;  /* 0x000000021e2a7890 */ /* 0x000fe4000fffe0ff */
[----:B------:R-:W-:Y:S02]  /*3b90*/  UIADD3 UR38, UPT, UPT, UR30, 0x4, URZ ;  /* 0x000000041e267890 */ /* 0x000fe4000fffe0ff */
[----:B------:R-:W-:Y:S01]  /*3ba0*/  UIADD3 UR34, UPT, UPT, UR30, 0x6, URZ ;  /* 0x000000061e227890 */ /* 0x000fe2000fffe0ff */
[----:B------:R-:W-:Y:S01]  /*3bb0*/  UMOV UR33, 0x40004040 ;  /* 0x4000404000217882 */ /* 0x000fe20000000000 */
[----:B------:R-:W-:Y:S01]  /*3bc0*/  UMOV UR31, 0x40004040 ;  /* 0x40004040001f7882 */ /* 0x000fe20000000000 */
[----:B------:R-:W-:Y:S01]  /*3bd0*/  UMOV UR45, 0x40004040 ;  /* 0x40004040002d7882 */ /* 0x000fe20000000000 */
[----:B------:R2:W-:Y:S01]  /*3be0*/  UTCHMMA.2CTA gdesc[UR30], gdesc[UR32], tmem[UR10], tmem[UR28], idesc[UR29], UP3 ;  /* 0x00ff1c201e0075ea */ /* 0x0005e20009a0000a */
[----:B------:R-:W-:Y:S01]  /*3bf0*/  UPLOP3.LUT UP3, UPT, UPT, UPT, UPT, 0x80, 0x8 ;  /* 0x000000000008789c */ /* 0x000fe20003f6f070 */
[----:B------:R-:W-:Y:S01]  /*3c00*/  UMOV UR43, 0x40004040 ;  /* 0x40004040002b7882 */ /* 0x000fe20000000000 */
[----:B------:R-:W-:Y:S01]  /*3c10*/  UMOV UR41, 0x40004040 ;  /* 0x4000404000297882 */ /* 0x000fe20000000000 */
[----:B------:R2:W-:Y:S01]  /*3c20*/  UTCHMMA.2CTA gdesc[UR42], gdesc[UR44], tmem[UR10], tmem[UR26], idesc[UR27], UPT ;  /* 0x00ff1a2c2a0075ea */ /* 0x0005e2000ba0000a */
[----:B------:R-:W-:Y:S01]  /*3c30*/  UMOV UR39, 0x40004040 ;  /* 0x4000404000277882 */ /* 0x000fe20000000000 */
[----:B------:R-:W-:Y:S01]  /*3c40*/  UMOV UR37, 0x40004040 ;  /* 0x4000404000257882 */ /* 0x000fe20000000000 */
[----:B------:R-:W-:Y:S01]  /*3c50*/  UMOV UR35, 0x40004040 ;  /* 0x4000404000237882 */ /* 0x000fe20000000000 */
[----:B------:R2:W-:Y:S01]  /*3c60*/  UTCHMMA.2CTA gdesc[UR38], gdesc[UR40], tmem[UR10], tmem[UR24], idesc[UR25], UPT ;  /* 0x00ff1828260075ea */ /* 0x0005e2000ba0000a */
[----:B------:R2:W-:Y:S01]  /*3c70*/  UTCHMMA.2CTA gdesc[UR34], gdesc[UR36], tmem[UR10], tmem[UR22], idesc[UR23], UPT ;  /* 0x00ff1624220075ea */ /* 0x0005e2000ba0000a */
[----:B------:R2:W-:Y:S01]  /*3c80*/  UTCBAR.2CTA.MULTICAST [UR8], URZ, UR12 ;  /* 0x000000ff080073e9 */ /* 0x0005e2000820080c */
[----:B------:R-:W-:Y:S01]  /*3c90*/  UMOV UR46, UR18 ;  /* 0x00000012002e7c82 */ /* 0x000fe20008000000 */
[----:B------:R-:W-:Y:S05]  /*3ca0*/  BRA.U UP0, `(.L_x_77) ;  /* 0xfffffffd00507547 */ /* 0x000fea000b83ffff */
.L_x_74:
[----:B------:R-:W-:Y:S01]  /*3cb0*/  UIADD3 UR9, UPT, UPT, UR9, 0xf0, URZ ;  /* 0x000000f009097890 */ /* 0x000fe2000fffe0ff */
[----:B------:R-:W-:-:S08]  /*3cc0*/  UMOV UR17, UR16 ;  /* 0x0000001000117c82 */ /* 0x000fd00008000000 */
[----:B------:R4:W-:Y:S01]  /*3cd0*/  UTCBAR.2CTA.MULTICAST [UR9], URZ, UR11 ;  /* 0x000000ff090073e9 */ /* 0x0009e2000820080b */
[----:B------:R-:W-:Y:S02]  /*3ce0*/  NOP ;  /* 0x0000000000007918 */ /* 0x000fe40000000000 */
.L_x_72:
[----:B------:R-:W-:Y:S01]  /*3cf0*/  UIADD3 UR19, UPT, UPT, UR19, 0x1, URZ ;  /* 0x0000000113137890 */ /* 0x000fe2000fffe0ff */
[----:B------:R-:W-:-:S03]  /*3d00*/  ISETP.NE.AND P0, PT, R8, 0x2, PT ;  /* 0x000000020800780c */ /* 0x000fc60003f05270 */
[----:B------:R-:W-:Y:S01]  /*3d10*/  UISETP.NE.AND UP0, UPT, UR19, 0x4, UPT ;  /* 0x000000041300788c */ /* 0x000fe2000bf05270 */
[----:B-12---:R-:W-:Y:S02]  /*3d20*/  SEL R0, RZ, 0x1, P0 ;  /* 0x00000001ff007807 */ /* 0x006fe40000000000 */
[----:B------:R-:W-:Y:S01]  /*3d30*/  SEL R8, R8, RZ, P0 ;  /* 0x000000ff08087207 */ /* 0x000fe20000000000 */
[----:B------:R-:W-:Y:S01]  /*3d40*/  USEL UR8, URZ, 0x1, UP0 ;  /* 0x00000001ff087887 */ /* 0x000fe20008000000 */
[----:B------:R-:W-:Y:S01]  /*3d50*/  LOP3.LUT R3, R3, R0, RZ, 0x3c, !PT ;  /* 0x0000000003037212 */ /* 0x000fe200078e3cff */
[----:B------:R-:W-:-:S04]  /*3d60*/  USEL UR19, UR19, URZ, UP0 ;  /* 0x000000ff13137287 */ /* 0x000fc80008000000 */
[----:B------:R-:W-:Y:S01]  /*3d70*/  LOP3.LUT R9, R9, UR8, RZ, 0x3c, !PT ;  /* 0x0000000809097c12 */ /* 0x000fe2000f8e3cff */
[----:B------:R-:W-:Y:S07]  /*3d80*/  @P1 BRA `(.L_x_78) ;  /* 0xfffffff800881947 */ /* 0x000fee000383ffff */
[----:B------:R-:W1:Y:S01]  /*3d90*/  S2UR UR6, SR_CgaCtaId ;  /* 0x00000000000679c3 */ /* 0x000e620000008800 */
[----:B------:R-:W-:Y:S01]  /*3da0*/  ELECT P0, URZ, PT ;  /* 0x0000000000ff782f */ /* 0x000fe20003800000 */
[----:B------:R-:W-:Y:S01]  /*3db0*/  HFMA2 R0, -RZ, RZ, 0, 5.9604644775390625e-08 ;  /* 0x00000001ff007431 */ /* 0x000fe200000001ff */
[----:B------:R-:W-:-:S05]  /*3dc0*/  UMOV UR8, 0x40 ;  /* 0x0000004000087882 */ /* 0x000fca0000000000 */
[----:B------:R-:W-:Y:S01]  /*3dd0*/  UVIRTCOUNT.DEALLOC.SMPOOL 0x80 ;  /* 0x000000800000784c */ /* 0x000fe20000000000 */
[----:B------:R-:W-:Y:S02]  /*3de0*/  UISETP.NE.AND UP0, UPT, UR5, URZ, UPT ;  /* 0x000000ff0500728c */ /* 0x000fe4000bf05270 */
[----:B-1----:R-:W-:-:S09]  /*3df0*/  ULEA UR6, UR6, UR8, 0x18 ;  /* 0x0000000806067291 */ /* 0x002fd2000f8ec0ff */
[----:B------:R1:W-:Y:S01]  /*3e00*/  @P0 STS.U8 [UR6+0x1c], R0 ;  /* 0x00001c00ff000988 */ /* 0x0003e20008000006 */
[----:B------:R-:W-:Y:S05]  /*3e10*/  BRA.U UP0, `(.L_x_79) ;  /* 0x0000000100a07547 */ /* 0x000fea000b800000 */
[----:B------:R-:W-:Y:S01]  /*3e20*/  UIADD3 UR5, UPT, UPT, UR7, 0x110, URZ ;  /* 0x0000011007057890 */ /* 0x000fe2000fffe0ff */
[----:B------:R-:W-:-:S03]  /*3e30*/  SHF.L.U32 R2, R9, 0x1f, RZ ;  /* 0x0000001f09027819 */ /* 0x000fc600000006ff */
[----:B------:R-:W-:-:S09]  /*3e40*/  ULEA UR8, UR19, UR5, 0x3 ;  /* 0x0000000513087291 */ /* 0x000fd2000f8e18ff */
[----:B------:R-:W2:Y:S02]  /*3e50*/  SYNCS.PHASECHK.TRANS64.TRYWAIT P0, [UR8], R2 ;  /* 0x00000002ff0075a7 */ /* 0x000ea40008001108 */
[----:B--2---:R-:W-:Y:S05]  /*3e60*/  @!P0 BRA `(.L_x_80) ;  /* 0x0000006400688947 */ /* 0x004fea0003800000 */
.L_x_186:
[----:B----4-:R-:W-:-:S04]  /*3e70*/  UIADD3 UR9, UPT, UPT, UR19, 0x1, URZ ;  /* 0x0000000113097890 */ /* 0x010fc8000fffe0ff */
        /* <DEDUP_REMOVED lines=8> */
.L_x_188:
        /* <DEDUP_REMOVED lines=9> */
.L_x_190:
[----:B------:R-:W-:-:S04]  /*3f90*/  UIADD3 UR9, UPT, UPT, UR9, 0x1, URZ ;  /* 0x0000000109097890 */ /* 0x000fc8000fffe0ff */
[----:B------:R-:W-:-:S04]  /*3fa0*/  UISETP.NE.AND UP1, UPT, UR9, 0x4, UPT ;  /* 0x000000040900788c */ /* 0x000fc8000bf25270 */
[----:B------:R-:W-:Y:S02]  /*3fb0*/  USEL UR8, URZ, 0x1, UP1 ;  /* 0x00000001ff087887 */ /* 0x000fe40008800000 */
[----:B------:R-:W-:-:S04]  /*3fc0*/  USEL UR9, UR9, URZ, UP1 ;  /* 0x000000ff09097287 */ /* 0x000fc80008800000 */
[----:B------:R-:W-:Y:S01]  /*3fd0*/  ULEA UR9, UR9, UR5, 0x3 ;  /* 0x0000000509097291 */ /* 0x000fe2000f8e18ff */
[----:B------:R-:W-:-:S04]  /*3fe0*/  LOP3.LUT R2, R2, UR8, RZ, 0x3c, !PT ;  /* 0x0000000802027c12 */ /* 0x000fc8000f8e3cff */
[----:B------:R-:W-:Y:S01]  /*3ff0*/  SHF.L.U32 R2, R2, 0x1f, RZ ;  /* 0x0000001f02027819 */ /* 0x000fe200000006ff */
[----:B-1----:R-:W-:-:S04]  /*4000*/  IMAD.U32 R0, RZ, RZ, UR9 ;  /* 0x00000009ff007e24 */ /* 0x002fc8000f8e00ff */
[----:B------:R1:W2:Y:S03]  /*4010*/  SYNCS.PHASECHK.TRANS64.TRYWAIT P0, [R0+URZ], R2 ;  /* 0x00000002000075a7 */ /* 0x0002a600080011ff */
[----:B--2---:R-:W-:Y:S05]  /*4020*/  @!P0 NANOSLEEP.SYNCS 0x989680 ;  /* 0x009896800000895d */ /* 0x004fea0003900000 */
[----:B------:R-:W2:Y:S02]  /*4030*/  @!P0 SYNCS.PHASECHK.TRANS64 P0, [R0+URZ], R2 ;  /* 0x00000002000085a7 */ /* 0x000ea400080010ff */
[----:B--2---:R-:W-:Y:S05]  /*4040*/  @P0 BRA `(.L_x_83) ;  /* 0x0000000000200947 */ /* 0x004fea0003800000 */
.L_x_84:
[----:B--2---:R2:W4:Y:S02]  /*4050*/  SYNCS.PHASECHK.TRANS64.TRYWAIT P0, [R0+URZ], R2 ;  /* 0x00000002000075a7 */ /* 0x00452400080011ff */
[----:B----4-:R-:W-:Y:S05]  /*4060*/  @!P0 NANOSLEEP.SYNCS 0x989680 ;  /* 0x009896800000895d */ /* 0x010fea0003900000 */
[----:B------:R-:W4:Y:S02]  /*4070*/  @!P0 SYNCS.PHASECHK.TRANS64 P0, [R0+URZ], R2 ;  /* 0x00000002000085a7 */ /* 0x000f2400080010ff */
[----:B----4-:R-:W-:Y:S05]  /*4080*/  @!P0 BRA `(.L_x_84) ;  /* 0xfffffffc00f08947 */ /* 0x010fea000383ffff */
[----:B------:R-:W-:Y:S05]  /*4090*/  BRA `(.L_x_83) ;  /* 0x00000000000c7947 */ /* 0x000fea0003800000 */
.L_x_79:
[----:B------:R-:W-:-:S04]  /*40a0*/  UIADD3 UR5, UPT, UPT, UR7, 0x150, URZ ;  /* 0x0000015007057890 */ /* 0x000fc8000fffe0ff */
[----:B------:R-:W-:-:S09]  /*40b0*/  UPRMT UR5, UR4, 0x654, UR5 ;  /* 0x0000065404057896 */ /* 0x000fd20008000005 */
[----:B------:R-:W-:Y:S03]  /*40c0*/  SYNCS.ARRIVE.TRANS64.RED.A1T0 RZ, [UR5], RZ ;  /* 0x000000ffffff79a7 */ /* 0x000fe60008100405 */
.L_x_83:
[----:B-12---:R-:W-:Y:S01]  /*40d0*/  SHF.L.U32 R2, RZ, 0x1f, RZ ;  /* 0x0000001fff027819 */ /* 0x006fe200000006ff */
[----:B------:R-:W-:Y:S01]  /*40e0*/  UIADD3 UR5, UPT, UPT, UR7, 0x150, URZ ;  /* 0x0000015007057890 */ /* 0x000fe2000fffe0ff */
[----:B------:R-:W-:Y:S02]  /*40f0*/  PLOP3.LUT P0, PT, PT, PT, UP0, 0x80, 0x8 ;  /* 0x000000000008781c */ /* 0x000fe40003f0f008 */
[----:B------:R-:W1:Y:S02]  /*4100*/  SYNCS.PHASECHK.TRANS64.TRYWAIT P1, [UR7+0x150], R2 ;  /* 0x00015002ff0075a7 */ /* 0x000e640008021107 */
[----:B-1----:R-:W-:Y:S09]  /*4110*/  @!P1 BRA `(.L_x_85) ;  /* 0x0000006400049947 */ /* 0x002ff20003800000 */
.L_x_192:
[----:B------:R-:W-:Y:S01]  /*4120*/  @!UP0 UPRMT UR5, UR4, 0x654, UR5 ;  /* 0x0000065404058896 */ /* 0x000fe20008000005 */
[----:B------:R-:W-:Y:S02]  /*4130*/  UMOV UR8, 0xffff ;  /* 0x0000ffff00087882 */ /* 0x000fe40000000000 */
[----:B------:R-:W-:-:S06]  /*4140*/  UMOV UR4, 0x1 ;  /* 0x0000000100047882 */ /* 0x000fcc0000000000 */
[----:B------:R-:W-:Y:S01]  /*4150*/  @!P0 SYNCS.ARRIVE.TRANS64.RED.A1T0 RZ, [UR5], RZ ;  /* 0x000000ffffff89a7 */ /* 0x000fe20008100405 */
[----:B------:R-:W-:Y:S01]  /*4160*/  NOP ;  /* 0x0000000000007918 */ /* 0x000fe20000000000 */
[----:B-1----:R-:W1:Y:S01]  /*4170*/  LDS R0, [UR6+0x14] ;  /* 0x00001406ff007984 */ /* 0x002e620008000800 */
[----:B------:R-:W-:-:S04]  /*4180*/  ULOP3.LUT UR5, UR21, 0xffff, URZ, 0xc0, !UPT ;  /* 0x0000ffff15057892 */ /* 0x000fc8000f8ec0ff */
[----:B------:R-:W-:-:S04]  /*4190*/  USHF.R.U32.HI UR5, URZ, 0x5, UR5 ;  /* 0x00000005ff057899 */ /* 0x000fc80008011605 */
[----:B------:R-:W-:Y:S02]  /*41a0*/  USHF.L.U32 UR8, UR8, UR5, URZ ;  /* 0x0000000508087299 */ /* 0x000fe400080006ff */
[----:B------:R-:W-:-:S04]  /*41b0*/  USHF.L.U32 UR4, UR4, UR5, URZ ;  /* 0x0000000504047299 */ /* 0x000fc800080006ff */
[----:B-1----:R-:W-:-:S04]  /*41c0*/  LOP3.LUT R0, R0, UR8, RZ, 0xc0, !PT ;  /* 0x0000000800007c12 */ /* 0x002fc8000f8ec0ff */
[----:B------:R-:W-:-:S13]  /*41d0*/  ISETP.NE.AND P0, PT, R0, UR8, PT ;  /* 0x0000000800007c0c */ /* 0x000fda000bf05270 */
[----:B------:R-:W-:Y:S05]  /*41e0*/  @P0 BRA `(.L_x_86) ;  /* 0x0000000000580947 */ /* 0x000fea0003800000 */
[----:B------:R-:W1:Y:S02]  /*41f0*/  LDS R0, [UR6+0x18] ;  /* 0x00001806ff007984 */ /* 0x000e640008000800 */
[----:B-1----:R-:W-:-:S04]  /*4200*/  LOP3.LUT R0, R0, UR4, RZ, 0xc0, !PT ;  /* 0x0000000400007c12 */ /* 0x002fc8000f8ec0ff */
[----:B------:R-:W-:-:S13]  /*4210*/  ISETP.NE.AND P0, PT, R0, UR4, PT ;  /* 0x0000000400007c0c */ /* 0x000fda000bf05270 */
[----:B------:R-:W-:Y:S05]  /*4220*/  @P0 BRA `(.L_x_87) ;  /* 0x00000000003c0947 */ /* 0x000fea0003800000 */
[----:B------:R-:W1:Y:S01]  /*4230*/  S2R R2, SR_LANEID ;  /* 0x0000000000027919 */ /* 0x000e620000000000 */
[----:B------:R-:W-:Y:S01]  /*4240*/  ULOP3.LUT UR8, URZ, UR8, URZ, 0x33, !UPT ;  /* 0x00000008ff087292 */ /* 0x000fe2000f8e33ff */
[----:B------:R-:W-:Y:S02]  /*4250*/  VOTEU.ANY UR7, UPT, PT ;  /* 0x0000000000077886 */ /* 0x000fe400038e0100 */
[----:B------:R-:W-:-:S03]  /*4260*/  UFLO.U32 UR7, UR7 ;  /* 0x00000007000772bd */ /* 0x000fc600080e0000 */
[----:B------:R-:W-:-:S04]  /*4270*/  IMAD.U32 R0, RZ, RZ, UR8 ;  /* 0x00000008ff007e24 */ /* 0x000fc8000f8e00ff */
[----:B------:R2:W3:Y:S02]  /*4280*/  REDUX UR5, R0 ;  /* 0x00000000000573c4 */ /* 0x0004e40000000000 */
[----:B------:R1:W-:Y:S02]  /*4290*/  UTCATOMSWS.AND URZ, UR8 ;  /* 0x0000000800ff79e3 */ /* 0x0003e40008000000 */
[----:B-1----:R-:W-:Y:S02]  /*42a0*/  ISETP.EQ.U32.AND P0, PT, R2, UR7, PT ;  /* 0x0000000702007c0c */ /* 0x002fe4000bf02070 */
[----:B--2---:R-:W-:Y:S02]  /*42b0*/  LOP3.LUT R0, RZ, UR4, RZ, 0x33, !PT ;  /* 0x00000004ff007c12 */ /* 0x004fe4000f8e33ff */
[----:B---3--:R-:W-:Y:S02]  /*42c0*/  MOV R2, UR5 ;  /* 0x0000000500027c02 */ /* 0x008fe40008000f00 */
[----:B------:R-:W1:Y:S07]  /*42d0*/  REDUX UR4, R0 ;  /* 0x00000000000473c4 */ /* 0x000e6e0000000000 */
[----:B------:R2:W-:Y:S01]  /*42e0*/  @P0 ATOMS.AND RZ, [UR6+0x14], R2 ;  /* 0x00001402ffff098c */ /* 0x0005e2000a800006 */
[----:B-1----:R-:W-:-:S05]  /*42f0*/  IMAD.U32 R0, RZ, RZ, UR4 ;  /* 0x00000004ff007e24 */ /* 0x002fca000f8e00ff */
[----:B------:R2:W-:Y:S01]  /*4300*/  @P0 ATOMS.AND RZ, [UR6+0x18], R0 ;  /* 0x00001800ffff098c */ /* 0x0005e2000a800006 */
[----:B------:R-:W-:Y:S05]  /*4310*/  BRA `(.L_x_88) ;  /* 0x0000000000147947 */ /* 0x000fea0003800000 */
.L_x_87:
[----:B------:R-:W-:Y:S02]  /*4320*/  MOV R2, 0x4340 ;  /* 0x0000434000027802 */ /* 0x000fe40000000f00 */
[----:B---345:R-:W-:Y:S05]  /*4330*/  CALL.REL.NOINC `($__internal_0_$__cuda_sm10x_tcgen05_guardrail_trap_col_being_dealloced_not_returned_by_alloc) ;  /* 0x0000006400e47944 */ /* 0x038fea0003c00000 */
[----:B------:R-:W-:Y:S05]  /*4340*/  BRA `(.L_x_88) ;  /* 0x0000000000087947 */ /* 0x000fea0003800000 */
.L_x_86:
[----:B------:R-:W-:Y:S02]  /*4350*/  MOV R2, 0x4370 ;  /* 0x0000437000027802 */ /* 0x000fe40000000f00 */
[----:B---345:R-:W-:Y:S05]  /*4360*/  CALL.REL.NOINC `($__internal_2_$__cuda_sm10x_tcgen05_guardrail_trap_unallocated_columns_being_dealloced) ;  /* 0x0000006400f07944 */ /* 0x038fea0003c00000 */
.L_x_88:
[----:B------:R-:W-:Y:S01]  /*4370*/  NOP ;  /* 0x0000000000007918 */ /* 0x000fe20000000000 */
[----:B----4-:R-:W-:Y:S05]  /*4380*/  EXIT ;  /* 0x000000000000794d */ /* 0x010fea0003800000 */
.L_x_59:
[----:B------:R-:W-:-:S09]  /*4390*/  UISETP.NE.OR UP5, UPT, UR10, 0x3, UP5 ;  /* 0x000000030a00788c */ /* 0x000fd2000afa5670 */
[----:B------:R-:W-:Y:S05]  /*43a0*/  BRA.U UP5, `(.L_x_89) ;  /* 0x0000001105787547 */ /* 0x000fea000b800000 */
[----:B------:R-:W1:Y:S01]  /*43b0*/  LDCU.64 UR6, c[0x0][0x888] ;  /* 0x00011100ff0677ac */ /* 0x000e620008000a00 */
[----:B------:R-:W2:Y:S01]  /*43c0*/  LDC R0, c[0x0][0xb30] ;  /* 0x0002cc00ff007b82 */ /* 0x000ea20000000800 */
[----:B------:R-:W-:Y:S02]  /*43d0*/  HFMA2 R27, -RZ, RZ, 0, 0 ;  /* 0x00000000ff1b7431 */ /* 0x000fe400000001ff */
[----:B------:R-:W-:Y:S01]  /*43e0*/  IMAD.MOV.U32 R29, RZ, RZ, 0x1 ;  /* 0x00000001ff1d7424 */ /* 0x000fe200078e00ff */
[----:B------:R-:W3:Y:S01]  /*43f0*/  LDCU.64 UR4, c[0x0][0x890] ;  /* 0x00011200ff0477ac */ /* 0x000ee20008000a00 */
[----:B------:R-:W-:Y:S01]  /*4400*/  IMAD.MOV.U32 R28, RZ, RZ, RZ ;  /* 0x000000ffff1c7224 */ /* 0x000fe200078e00ff */
[----:B------:R-:W-:Y:S01]  /*4410*/  MOV R25, 0x2000 ;  /* 0x0000200000197802 */ /* 0x000fe20000000f00 */
[----:B------:R-:W-:Y:S01]  /*4420*/  UPLOP3.LUT UP1, UPT, UPT, UPT, UPT, 0x40, 0x4 ;  /* 0x000000000004789c */ /* 0x000fe20003f2e870 */
[----:B------:R-:W4:Y:S08]  /*4430*/  LDC R24, c[0x0][0x370] ;  /* 0x0000dc00ff187b82 */ /* 0x000f300000000800 */
[----:B------:R-:W4:Y:S01]  /*4440*/  LDC R3, c[0x0][0xb0c] ;  /* 0x0002c300ff037b82 */ /* 0x000f220000000800 */
[----:B-1----:R-:W-:-:S03]  /*4450*/  UISETP.NE.U32.AND UP3, UPT, UR6, URZ, UPT ;  /* 0x000000ff0600728c */ /* 0x002fc6000bf65070 */
[----:B------:R-:W-:Y:S01]  /*4460*/  UMOV UR6, 0x400 ;  /* 0x0000040000067882 */ /* 0x000fe20000000000 */
[----:B------:R-:W-:Y:S02]  /*4470*/  UISETP.NE.AND.EX UP3, UPT, UR7, URZ, UPT, UP3 ;  /* 0x000000ff0700728c */ /* 0x000fe4000bf65330 */
[----:B------:R-:W-:Y:S01]  /*4480*/  ULEA UR6, UR45, UR6, 0x18 ;  /* 0x000000062d067291 */ /* 0x000fe2000f8ec0ff */
[----:B------:R-:W1:Y:S01]  /*4490*/  LDC R18, c[0x0][0xb20] ;  /* 0x0002c800ff127b82 */ /* 0x000e620000000800 */
[----:B---3--:R-:W-:Y:S01]  /*44a0*/  UISETP.NE.U32.AND UP4, UPT, UR4, URZ, UPT ;  /* 0x000000ff0400728c */ /* 0x008fe2000bf85070 */
[----:B--2---:R-:W-:Y:S01]  /*44b0*/  ISETP.NE.AND P1, PT, R0, 0x1, PT ;  /* 0x000000010000780c */ /* 0x004fe20003f25270 */
[----:B------:R-:W-:Y:S02]  /*44c0*/  UIADD3 UR7, UPT, UPT, UR6, 0x98, URZ ;  /* 0x0000009806077890 */ /* 0x000fe4000fffe0ff */
[----:B------:R-:W-:Y:S02]  /*44d0*/  UIADD3 UR41, UPT, UPT, UR6, 0x80, URZ ;  /* 0x0000008006297890 */ /* 0x000fe4000fffe0ff */
[----:B------:R-:W-:Y:S01]  /*44e0*/  UIADD3 UR33, UPT, UPT, UR6, 0x88, URZ ;  /* 0x0000008806217890 */ /* 0x000fe2000fffe0ff */
[----:B------:R-:W2:Y:S01]  /*44f0*/  LDC.64 R30, c[0x0][0x348] ;  /* 0x0000d200ff1e7b82 */ /* 0x000ea20000000a00 */
[----:B------:R-:W-:-:S02]  /*4500*/  UIADD3 UR25, UPT, UPT, UR6, 0x90, URZ ;  /* 0x0000009006197890 */ /* 0x000fc4000fffe0ff */
[----:B------:R-:W-:Y:S02]  /*4510*/  UPRMT UR7, UR45, 0x654, UR7 ;  /* 0x000006542d077896 */ /* 0x000fe40008000007 */
[----:B------:R-:W-:-:S03]  /*4520*/  UISETP.NE.AND.EX UP4, UPT, UR5, URZ, UPT, UP4 ;  /* 0x000000ff0500728c */ /* 0x000fc6000bf85340 */
[----:B------:R-:W3:Y:S08]  /*4530*/  LDC.64 R16, c[0x0][0xb10] ;  /* 0x0002c400ff107b82 */ /* 0x000ef00000000a00 */
[----:B------:R-:W1:Y:S08]  /*4540*/  LDC.64 R6, c[0x0][0xb18] ;  /* 0x0002c600ff067b82 */ /* 0x000e700000000a00 */
[----:B------:R-:W1:Y:S08]  /*4550*/  LDC.64 R4, c[0x0][0xb28] ;  /* 0x0002ca00ff047b82 */ /* 0x000e700000000a00 */
[----:B----4-:R-:W1:Y:S02]  /*4560*/  LDC R19, c[0x0][0x374] ;  /* 0x0000dd00ff137b82 */ /* 0x010e640000000800 */
.L_x_100:
[C---:B------:R-:W-:Y:S02]  /*4570*/  LEA R0, R28.reuse, UR6, 0x3 ;  /* 0x000000061c007c11 */ /* 0x040fe4000f8e18ff */
[----:B------:R-:W-:Y:S02]  /*4580*/  SHF.L.U32 R2, R27, 0x1f, RZ ;  /* 0x0000001f1b027819 */ /* 0x000fe400000006ff */
[----:B------:R-:W-:Y:S02]  /*4590*/  LEA R20, R28, UR6, 0x4 ;  /* 0x000000061c147c11 */ /* 0x000fe4000f8e20ff */
[----:B----4-:R-:W4:Y:S02]  /*45a0*/  SYNCS.PHASECHK.TRANS64.TRYWAIT P0, [R0+URZ+0xd0], R2 ;  /* 0x0000d002000075a7 */ /* 0x010f2400080011ff */
[----:B----4-:R-:W-:Y:S05]  /*45b0*/  @!P0 BRA `(.L_x_90) ;  /* 0x0000005c00f48947 */ /* 0x010fea0003800000 */
.L_x_193:
[----:B------:R-:W-:Y:S01]  /*45c0*/  ISETP.GE.AND P0, PT, R42, 0x1, PT ;  /* 0x000000012a00780c */ /* 0x000fe20003f06270 */
[----:B------:R-:W1:Y:S01]  /*45d0*/  LDS.128 R20, [R20+0x160] ;  /* 0x0001600014147984 */ /* 0x000e620000000c00 */
[----:B----4-:R-:W-:Y:S01]  /*45e0*/  VIADD R0, R0, 0xe0 ;  /* 0x000000e000007836 */ /* 0x010fe20000000000 */
[----:B------:R-:W-:Y:S01]  /*45f0*/  @!PT LDS RZ, [RZ] ;  /* 0x00000000fffff984 */ /* 0x000fe20000000800 */
[----:B------:R-:W-:Y:S01]  /*4600*/  @!PT LDS RZ, [RZ] ;  /* 0x00000000fffff984 */ /* 0x000fe20000000800 */
[----:B------:R-:W-:Y:S01]  /*4610*/  @!PT LDS RZ, [RZ] ;  /* 0x00000000fffff984 */ /* 0x000fe20000000800 */
[----:B------:R-:W-:Y:S01]  /*4620*/  @!PT LDS RZ, [RZ] ;  /* 0x00000000fffff984 */ /* 0x000fe20000000800 */
[----:B------:R4:W-:Y:S06]  /*4630*/  MEMBAR.ALL.CTA ;  /* 0x0000000000007992 */ /* 0x0009ec0000008000 */
[----:B----4-:R-:W4:Y:S01]  /*4640*/  FENCE.VIEW.ASYNC.S ;  /* 0x00000000000073c6 */ /* 0x010f220000000000 */
[----:B------:R-:W-:Y:S04]  /*4650*/  PRMT R0, RZ, 0x654, R0 ;  /* 0x00000654ff007816 */ /* 0x000fe80000000000 */
[----:B----4-:R4:W-:Y:S01]  /*4660*/  SYNCS.ARRIVE.TRANS64.RED.A1T0 RZ, [R0+URZ], RZ ;  /* 0x000000ff00ff79a7 */ /* 0x0109e200081004ff */
[----:B-1----:R-:W-:Y:S11]  /*4670*/  LOP3.LUT P3, RZ, R22, 0x1, RZ, 0xc0, !PT ;  /* 0x0000000116ff7812 */ /* 0x002ff6000786c0ff */
[----:B------:R-:W-:Y:S02]  /*4680*/  @!UPT UIADD3 URZ, UPT, UPT, URZ, URZ, URZ ;  /* 0x000000fffffff290 */ /* 0x000fe4000fffe0ff */
[----:B------:R-:W-:Y:S02]  /*4690*/  @P3 MOV R11, R20 ;  /* 0x00000014000b3202 */ /* 0x000fe40000000f00 */
[----:B------:R-:W-:Y:S01]  /*46a0*/  @P3 LOP3.LUT R10, R21, 0xffff, RZ, 0xc0, !PT ;  /* 0x0000ffff150a3812 */ /* 0x000fe200078ec0ff */
[----:B----4-:R-:W-:Y:S06]  /*46b0*/  @!P0 BRA `(.L_x_91) ;  /* 0x0000000000a48947 */ /* 0x010fec0003800000 */
[-C--:B------:R-:W-:Y:S01]  /*46c0*/  IMAD.HI.U32 R0, R19, R7.reuse, RZ ;  /* 0x0000000713007227 */ /* 0x080fe200078e00ff */
[----:B------:R-:W-:Y:S02]  /*46d0*/  ISETP.NE.AND P0, PT, R6, 0x1, PT ;  /* 0x000000010600780c */ /* 0x000fe40003f05270 */
[----:B------:R-:W-:Y:S01]  /*46e0*/  ISETP.NE.AND P2, PT, R42, 0x1, PT ;  /* 0x000000012a00780c */ /* 0x000fe20003f45270 */
[----:B---3--:R-:W-:Y:S01]  /*46f0*/  IMAD.HI.U32 R9, R24, R16, RZ ;  /* 0x0000001018097227 */ /* 0x008fe200078e00ff */
[----:B------:R-:W-:Y:S02]  /*4700*/  SHF.R.U32.HI R0, RZ, R18, R0 ;  /* 0x00000012ff007219 */ /* 0x000fe40000011600 */
[----:B------:R-:W-:Y:S01]  /*4710*/  ISETP.NE.AND P4, PT, R3, 0x1, PT ;  /* 0x000000010300780c */ /* 0x000fe20003f85270 */
[----:B------:R-:W-:Y:S01]  /*4720*/  IMAD.HI.U32 R13, R10, R7, RZ ;  /* 0x000000070a0d7227 */ /* 0x000fe200078e00ff */
[----:B------:R-:W-:Y:S02]  /*4730*/  SHF.R.U32.HI R9, RZ, R17, R9 ;  /* 0x00000011ff097219 */ /* 0x000fe40000011609 */
[----:B------:R-:W-:Y:S01]  /*4740*/  SEL R0, R19, R0, !P0 ;  /* 0x0000000013007207 */ /* 0x000fe20004000000 */
[----:B------:R-:W-:Y:S01]  /*4750*/  IMAD.HI.U32 R12, R11, R16, RZ ;  /* 0x000000100b0c7227 */ /* 0x000fe200078e00ff */
[----:B------:R-:W-:Y:S03]  /*4760*/  SEL R9, R24, R9, !P4 ;  /* 0x0000000918097207 */ /* 0x000fe60006000000 */
[-C--:B------:R-:W-:Y:S01]  /*4770*/  IMAD.HI.U32 R8, R0, R4.reuse, RZ ;  /* 0x0000000400087227 */ /* 0x080fe200078e00ff */
[----:B------:R-:W-:Y:S03]  /*4780*/  SHF.R.U32.HI R12, RZ, R17, R12 ;  /* 0x00000011ff0c7219 */ /* 0x000fe6000001160c */
[----:B------:R-:W-:Y:S01]  /*4790*/  IMAD.HI.U32 R2, R9, R4, RZ ;  /* 0x0000000409027227 */ /* 0x000fe200078e00ff */
[-C--:B------:R-:W-:Y:S02]  /*47a0*/  @P2 SHF.R.U32.HI R0, RZ, R5.reuse, R8 ;  /* 0x00000005ff002219 */ /* 0x080fe40000011608 */
[----:B------:R-:W-:Y:S02]  /*47b0*/  SHF.R.U32.HI R8, RZ, R18, R13 ;  /* 0x00000012ff087219 */ /* 0x000fe4000001160d */
[----:B------:R-:W-:Y:S01]  /*47c0*/  @P2 SHF.R.U32.HI R9, RZ, R5, R2 ;  /* 0x00000005ff092219 */ /* 0x000fe20000011602 */
[----:B------:R-:W-:Y:S01]  /*47d0*/  IMAD R0, R42, R0, RZ ;  /* 0x000000002a007224 */ /* 0x000fe200078e02ff */
[----:B------:R-:W-:Y:S02]  /*47e0*/  SEL R8, R10, R8, !P0 ;  /* 0x000000080a087207 */ /* 0x000fe40004000000 */
[----:B------:R-:W-:Y:S01]  /*47f0*/  SEL R2, R11, R12, !P4 ;  /* 0x0000000c0b027207 */ /* 0x000fe20006000000 */
[----:B------:R-:W-:Y:S01]  /*4800*/  IMAD R12, R42, R9, RZ ;  /* 0x000000092a0c7224 */ /* 0x000fe200078e02ff */
[C---:B------:R-:W-:Y:S01]  /*4810*/  ISETP.GE.AND P0, PT, R8.reuse, R0, PT ;  /* 0x000000000800720c */ /* 0x040fe20003f06270 */
[----:B------:R-:W-:Y:S03]  /*4820*/  IMAD.HI.U32 R0, R8, R4, RZ ;  /* 0x0000000408007227 */ /* 0x000fe600078e00ff */
[----:B------:R-:W-:Y:S02]  /*4830*/  ISETP.GE.OR P0, PT, R2, R12, P0 ;  /* 0x0000000c0200720c */ /* 0x000fe40000706670 */
[-C--:B------:R-:W-:Y:S04]  /*4840*/  SHF.R.U32.HI R0, RZ, R5.reuse, R0 ;  /* 0x00000005ff007219 */ /* 0x080fe80000011600 */
[----:B------:R-:W-:Y:S05]  /*4850*/  SEL R13, R8, R0, !P2 ;  /* 0x00000000080d7207 */ /* 0x000fea0005000000 */
[----:B------:R-:W-:Y:S02]  /*4860*/  IMAD.MOV R12, RZ, RZ, -R13 ;  /* 0x000000ffff0c7224 */ /* 0x000fe400078e0a0d */
[----:B------:R-:W-:Y:S04]  /*4870*/  @!P0 IMAD.HI.U32 R0, R2, R4, RZ ;  /* 0x0000000402008227 */ /* 0x000fe800078e00ff */
[----:B------:R-:W-:Y:S01]  /*4880*/  IMAD R12, R42, R12, R8 ;  /* 0x0000000c2a0c7224 */ /* 0x000fe200078e0208 */
[----:B------:R-:W-:Y:S04]  /*4890*/  @!P0 SHF.R.U32.HI R0, RZ, R5, R0 ;  /* 0x00000005ff008219 */ /* 0x000fe80000011600 */
[----:B------:R-:W-:Y:S04]  /*48a0*/  @!P0 SEL R0, R2, R0, !P2 ;  /* 0x0000000002008207 */ /* 0x000fe80005000000 */
[----:B------:R-:W-:Y:S01]  /*48b0*/  @!P0 IADD3 R13, PT, PT, R13, -R0, RZ ;  /* 0x800000000d0d8210 */ /* 0x000fe20007ffe0ff */
[----:B------:R-:W-:Y:S01]  /*48c0*/  @!P0 IMAD R0, R9, R12, R0 ;  /* 0x0000000c09008224 */ /* 0x000fe200078e0200 */
[----:B------:R-:W-:Y:S01]  /*48d0*/  IADD3 R9, PT, PT, -R8, RZ, RZ ;  /* 0x000000ff08097210 */ /* 0x000fe20007ffe1ff */
[--C-:B------:R-:W-:Y:S02]  /*48e0*/  IMAD.MOV R12, RZ, RZ, -R2.reuse ;  /* 0x000000ffff0c7224 */ /* 0x100fe400078e0a02 */
[----:B------:R-:W-:Y:S02]  /*48f0*/  @!P0 IMAD R8, R13, R42, R2 ;  /* 0x0000002a0d088224 */ /* 0x000fe400078e0202 */
[----:B------:R-:W-:Y:S02]  /*4900*/  @!P0 IMAD.MOV.U32 R2, RZ, RZ, R0 ;  /* 0x000000ffff028224 */ /* 0x000fe400078e0000 */
[----:B------:R-:W-:Y:S02]  /*4910*/  IMAD R11, R3, R12, R11 ;  /* 0x0000000c030b7224 */ /* 0x000fe400078e020b */
[----:B------:R-:W-:Y:S02]  /*4920*/  IMAD R10, R6, R9, R10 ;  /* 0x00000009060a7224 */ /* 0x000fe400078e020a */
[----:B------:R-:W-:Y:S02]  /*4930*/  IMAD R11, R2, R3, R11 ;  /* 0x00000003020b7224 */ /* 0x000fe400078e020b */
[----:B------:R-:W-:Y:S02]  /*4940*/  IMAD R10, R8, R6, R10 ;  /* 0x00000006080a7224 */ /* 0x000fe400078e020a */
.L_x_91:
[----:B------:R-:W-:Y:S05]  /*4950*/  BRA.U UP1, `(.L_x_92) ;  /* 0x0000000101107547 */ /* 0x000fea000b800000 */
[----:B------:R-:W-:Y:S04]  /*4960*/  MOV R2, UR13 ;  /* 0x0000000d00027c02 */ /* 0x000fe80008000f00 */
[----:B------:R-:W-:Y:S04]  /*4970*/  SHF.L.U32 R2, R2, 0x1f, RZ ;  /* 0x0000001f02027819 */ /* 0x000fe800000006ff */
[----:B------:R-:W1:Y:S02]  /*4980*/  SYNCS.PHASECHK.TRANS64.TRYWAIT P0, [UR6+0xc8], R2 ;  /* 0x0000c802ff0075a7 */ /* 0x000e640008001106 */
[----:B-1----:R-:W-:Y:S05]  /*4990*/  @!P0 BRA `(.L_x_93) ;  /* 0x0000005c00108947 */ /* 0x002fea0003800000 */
.L_x_92:
[----:B------:R-:W-:Y:S02]  /*49a0*/  R2UR UR42, R15 ;  /* 0x000000000f2a72ca */ /* 0x000fe400000e0000 */
[----:B------:R-:W-:Y:S02]  /*49b0*/  R2UR UR43, R14 ;  /* 0x000000000e2b72ca */ /* 0x000fe400000e0000 */
[----:B------:R-:W-:Y:S02]  /*49c0*/  ISETP.NE.U32.AND P2, PT, RZ, UR4, PT ;  /* 0x00000004ff007c0c */ /* 0x000fe4000bf45070 */
[----:B------:R-:W-:Y:S02]  /*49d0*/  SHF.L.U32 R14, R29, 0x1f, RZ ;  /* 0x0000001f1d0e7819 */ /* 0x000fe400000006ff */
[----:B------:R-:W-:Y:S05]  /*49e0*/  ISETP.NE.AND.EX P2, PT, RZ, UR5, PT, P2 ;  /* 0x00000005ff007c0c */ /* 0x000fea000bf45320 */
[----:B------:R-:W-:Y:S02]  /*49f0*/  USHF.L.U32 UR42, UR42, 0x8, URZ ;  /* 0x000000082a2a7899 */ /* 0x000fe400080006ff */
[----:B------:R-:W-:Y:S01]  /*4a00*/  USHF.L.U32 UR43, UR43, 0x6, URZ ;  /* 0x000000062b2b7899 */ /* 0x000fe200080006ff */
[----:B------:R-:W-:Y:S11]  /*4a10*/  BRA.U !UP4, `(.L_x_94) ;  /* 0x000000010c347547 */ /* 0x000ff6000b800000 */
[----:B------:R-:W-:Y:S01]  /*4a20*/  UPLOP3.LUT UP0, UPT, UPT, UPT, UP3, 0x80, 0x8 ;  /* 0x000000000008789c */ /* 0x000fe20003f0f030 */
[----:B-1----:R-:W-:Y:S02]  /*4a30*/  HFMA2 R0, -RZ, RZ, 0, 5.9604644775390625e-08 ;  /* 0x00000001ff007431 */ /* 0x002fe400000001ff */
[----:B------:R-:W-:Y:S03]  /*4a40*/  IMAD.MOV.U32 R98, RZ, RZ, 0x1 ;  /* 0x00000001ff627424 */ /* 0x000fe600078e00ff */
[----:B------:R-:W-:Y:S05]  /*4a50*/  PLOP3.LUT P0, PT, PT, PT, UP0, 0x80, 0x8 ;  /* 0x000000000008781c */ /* 0x000fea0003f0f008 */
[----:B------:R-:W1:Y:S01]  /*4a60*/  @UP0 LDCU.64 UR10, c[0x0][0x888] ;  /* 0x00011100ff0a07ac */ /* 0x000e620008000a00 */
[----:B------:R-:W-:Y:S07]  /*4a70*/  @UP0 UIMAD UR8, UR52, UR4, URZ ;  /* 0x00000004340802a4 */ /* 0x000fee000f8e02ff */
[----:B------:R-:W-:Y:S01]  /*4a80*/  @!P0 PRMT R98, R0, 0x7610, R98 ;  /* 0x0000761000628816 */ /* 0x000fe20000000062 */
[----:B-1----:R-:W-:Y:S03]  /*4a90*/  @UP0 UIMAD.WIDE UR10, UR8, 0x4, UR10 ;  /* 0x00000004080a08a5 */ /* 0x002fe6000f8e020a */
[----:B------:R-:W1:Y:S03]  /*4aa0*/  @!UP0 LDCU UR8, c[0x0][0x880] ;  /* 0x00011000ff0887ac */ /* 0x000e660008000800 */
[----:B------:R-:W-:Y:S01]  /*4ab0*/  IMAD.U32 R8, RZ, RZ, UR10 ;  /* 0x0000000aff087e24 */ /* 0x000fe2000f8e00ff */
[----:B------:R-:W-:Y:S05]  /*4ac0*/  MOV R9, UR11 ;  /* 0x0000000b00097c02 */ /* 0x000fea0008000f00 */
[----:B-----5:R4:W5:Y:S02]  /*4ad0*/  @P0 LDG.E R49, desc[UR46][R8.64] ;  /* 0x0000002e08310981 */ /* 0x020964000c1e1900 */
[----:B-1--4-:R-:W-:Y:S07]  /*4ae0*/  @!P0 IMAD.U32 R49, RZ, RZ, UR8 ;  /* 0x00000008ff318e24 */ /* 0x012fee000f8e00ff */
.L_x_94:
[----:B-----5:R-:W-:Y:S01]  /*4af0*/  @!P2 FSETP.EQ.AND P0, PT, R49, RZ, PT ;  /* 0x000000ff3100a20b */ /* 0x020fe20003f02000 */
[----:B------:R-:W-:Y:S01]  /*4b00*/  @!UPT UIADD3 URZ, UPT, UPT, URZ, URZ, URZ ;  /* 0x000000fffffff290 */ /* 0x000fe2000fffe0ff */
[----:B------:R-:W-:Y:S11]  /*4b10*/  @!P2 BRA `(.L_x_95) ;  /* 0x000000000014a947 */ /* 0x000ff60003800000 */
[----:B------:R-:W-:Y:S02]  /*4b20*/  LOP3.LUT P2, RZ, R98, 0xff, RZ, 0xc0, !PT ;  /* 0x000000ff62ff7812 */ /* 0x000fe4000784c0ff */
[----:B------:R-:W-:Y:S04]  /*4b30*/  PLOP3.LUT P0, PT, PT, PT, UP0, 0x80, 0x8 ;  /* 0x000000000008781c */ /* 0x000fe80003f0f008 */
[----:B------:R-:W-:Y:S07]  /*4b40*/  PLOP3.LUT P0, PT, P0, PT, PT, 0x8, 0x80 ;  /* 0x000000000080781c */ /* 0x000fee000070e170 */
[----:B------:R-:W-:Y:S11]  /*4b50*/  @P2 FSETP.EQ.AND P0, PT, R49, RZ, PT ;  /* 0x000000ff3100220b */ /* 0x000ff60003f02000 */
[----:B------:R-:W-:Y:S02]  /*4b60*/  @!UPT UIADD3 URZ, UPT, UPT, URZ, URZ, URZ ;  /* 0x000000fffffff290 */ /* 0x000fe4000fffe0ff */
.L_x_95:
[----:B------:R-:W4:Y:S01]  /*4b70*/  SYNCS.PHASECHK.TRANS64.TRYWAIT P2, [UR6+0xa0], R14 ;  /* 0x0000a00eff0075a7 */ /* 0x000f220008041106 */
[----:B------:R-:W-:Y:S04]  /*4b80*/  ELECT P4, URZ, PT ;  /* 0x0000000000ff782f */ /* 0x000fe80003880000 */
[----:B------:R-:W-:Y:S11]  /*4b90*/  PLOP3.LUT P4, PT, P0, P4, PT, 0xf2, 0x2f ;  /* 0x00000000002f781c */ /* 0x000ff60000789e72 */
[----:B------:R-:W-:Y:S02]  /*4ba0*/  @!UPT UIADD3 URZ, UPT, UPT, URZ, URZ, URZ ;  /* 0x000000fffffff290 */ /* 0x000fe4000fffe0ff */
[----:B--2---:R-:W-:Y:S05]  /*4bb0*/  @!P4 IADD3 R8, P0, PT, R30, 0x580, RZ ;  /* 0x000005801e08c810 */ /* 0x004fea0007f1e0ff */
[----:B-1----:R-:W-:Y:S01]  /*4bc0*/  @!P4 IMAD.X R2, RZ, RZ, R31, P0 ;  /* 0x000000ffff02c224 */ /* 0x002fe200000e061f */
[----:B----4-:R-:W-:Y:S07]  /*4bd0*/  @!P2 BRA `(.L_x_96) ;  /* 0x000000580098a947 */ /* 0x010fee0003800000 */
.L_x_196:
[----:B------:R-:W-:Y:S01]  /*4be0*/  @!P4 R2UR UR9, R8 ;  /* 0x000000000809c2ca */ /* 0x000fe200000e0000 */
[----:B------:R-:W-:Y:S01]  /*4bf0*/  VOTEU.ALL UP1, P4 ;  /* 0x0000000000ff7886 */ /* 0x000fe20002020000 */
[----:B------:R-:W-:Y:S01]  /*4c00*/  @!P4 R2UR UR8, R2 ;  /* 0x000000000208c2ca */ /* 0x000fe200000e0000 */
[----:B------:R-:W-:Y:S01]  /*4c10*/  VOTEU.ALL UP2, P4 ;  /* 0x0000000000ff7886 */ /* 0x000fe20002040000 */
[----:B------:R-:W-:Y:S01]  /*4c20*/  UMOV UR16, 0x0 ;  /* 0x0000000000107882 */ /* 0x000fe20000000000 */
[----:B------:R-:W-:Y:S01]  /*4c30*/  UMOV UR17, 0x10000000 ;  /* 0x1000000000117882 */ /* 0x000fe20000000000 */
[----:B------:R-:W-:Y:S01]  /*4c40*/  @!UP1 UIADD3 UR40, UPT, UPT, UR6, 0x200, URZ ;  /* 0x0000020006289890 */ /* 0x000fe2000fffe0ff */
[----:B-1----:R-:W-:Y:S01]  /*4c50*/  @!P4 IMAD.MOV.U32 R0, RZ, RZ, 0x2000 ;  /* 0x00002000ff00c424 */ /* 0x002fe200078e00ff */
[----:B------:R-:W-:Y:S01]  /*4c60*/  UMOV UR44, UR52 ;  /* 0x00000034002c7c82 */ /* 0x000fe20008000000 */
[----:B------:R-:W-:Y:S01]  /*4c70*/  @!UP1 UIADD3 UR10, UPT, UPT, UR42, 0x80, URZ ;  /* 0x000000802a0a9890 */ /* 0x000fe2000fffe0ff */
[----:B------:R-:W-:Y:S01]  /*4c80*/  UMOV UR11, UR43 ;  /* 0x0000002b000b7c82 */ /* 0x000fe20008000000 */
[----:B------:R-:W-:Y:S02]  /*4c90*/  UMOV UR12, UR52 ;  /* 0x00000034000c7c82 */ /* 0x000fe40008000000 */
[----:B------:R-:W-:Y:S01]  /*4ca0*/  IMAD.U32 R8, RZ, RZ, UR9 ;  /* 0x00000009ff087e24 */ /* 0x000fe2000f8e00ff */
[----:B------:R-:W-:Y:S01]  /*4cb0*/  UMOV UR9, UR41 ;  /* 0x0000002900097c82 */ /* 0x000fe20008000000 */
[----:B------:R-:W-:Y:S01]  /*4cc0*/  IMAD.U32 R9, RZ, RZ, UR8 ;  /* 0x00000008ff097e24 */ /* 0x000fe2000f8e00ff */
[----:B------:R-:W-:Y:S02]  /*4cd0*/  @!UP1 UIADD3 UR8, UPT, UPT, UR6, 0x1200, URZ ;  /* 0x0000120006089890 */ /* 0x000fe4000fffe0ff */
[----:B------:R-:W-:Y:S01]  /*4ce0*/  @!P4 R2UR UR18, R8 ;  /* 0x000000000812c2ca */ /* 0x000fe200000e0000 */
[----:B------:R-:W-:Y:S01]  /*4cf0*/  VOTEU.ALL UP1, P4 ;  /* 0x0000000000ff7886 */ /* 0x000fe20002020000 */
[----:B------:R-:W-:Y:S01]  /*4d00*/  @!P4 R2UR UR19, R9 ;  /* 0x000000000913c2ca */ /* 0x000fe200000e0000 */
[----:B------:R-:W-:Y:S01]  /*4d10*/  UPRMT UR14, UR45, 0x654, UR41 ;  /* 0x000006542d0e7896 */ /* 0x000fe20008000029 */
[----:B------:R-:W-:Y:S05]  /*4d20*/  @!P4 IADD3 R8, P0, PT, R30, 0x580, RZ ;  /* 0x000005801e08c810 */ /* 0x000fea0007f1e0ff */
[----:B------:R-:W-:Y:S06]  /*4d30*/  @!P4 IMAD.X R2, RZ, RZ, R31, P0 ;  /* 0x000000ffff02c224 */ /* 0x000fec00000e061f */
[----:B------:R1:W-:Y:S01]  /*4d40*/  @!UP2 UTMALDG.3D [UR40], [UR18], desc[UR16] ;  /* 0x000010281200a5b4 */ /* 0x0003e20008011000 */
[----:B------:R1:W-:Y:S01]  /*4d50*/  @!UP1 UTMALDG.3D [UR8], [UR18], desc[UR16] ;  /* 0x00001008120095b4 */ /* 0x0003e20008011000 */
[----:B------:R1:W-:Y:S01]  /*4d60*/  @!P4 SYNCS.ARRIVE.TRANS64.RED.A0TR RZ, [UR6+0x80], R0 ;  /* 0x00008000ffffc9a7 */ /* 0x0003e20008300406 */
[----:B------:R-:W-:Y:S01]  /*4d70*/  SYNCS.ARRIVE.TRANS64.RED.A1T0 RZ, [UR14], RZ ;  /* 0x000000ffffff79a7 */ /* 0x000fe2000810040e */
[----:B------:R-:W2:Y:S02]  /*4d80*/  SYNCS.PHASECHK.TRANS64.TRYWAIT P2, [UR6+0xa8], R14 ;  /* 0x0000a80eff0075a7 */ /* 0x000ea40008041106 */
[----:B-12---:R-:W-:Y:S05]  /*4d90*/  @!P2 BRA `(.L_x_97) ;  /* 0x000000580040a947 */ /* 0x006fea0003800000 */
.L_x_198:
        /* <DEDUP_REMOVED lines=8> */
[----:B------:R-:W-:Y:S01]  /*4e20*/  @!UP1 UIADD3 UR32, UPT, UPT, UR6, 0x2200, URZ ;  /* 0x0000220006209890 */ /* 0x000fe2000fffe0ff */
[----:B------:R-:W-:Y:S01]  /*4e30*/  UMOV UR35, UR43 ;  /* 0x0000002b00237c82 */ /* 0x000fe20008000000 */
[----:B------:R-:W-:Y:S01]  /*4e40*/  UMOV UR36, UR52 ;  /* 0x0000003400247c82 */ /* 0x000fe20008000000 */
[----:B------:R-:W-:Y:S02]  /*4e50*/  @!UP1 UIADD3 UR10, UPT, UPT, UR42, 0xa0, URZ ;  /* 0x000000a02a0a9890 */ /* 0x000fe4000fffe0ff */
[----:B------:R-:W-:Y:S01]  /*4e60*/  IMAD.U32 R8, RZ, RZ, UR9 ;  /* 0x00000009ff087e24 */ /* 0x000fe2000f8e00ff */
[----:B------:R-:W-:Y:S01]  /*4e70*/  UMOV UR9, UR33 ;  /* 0x0000002100097c82 */ /* 0x000fe20008000000 */
[----:B------:R-:W-:Y:S01]  /*4e80*/  IMAD.U32 R9, RZ, RZ, UR8 ;  /* 0x00000008ff097e24 */ /* 0x000fe2000f8e00ff */
[----:B------:R-:W-:Y:S02]  /*4e90*/  @!UP1 UIADD3 UR8, UPT, UPT, UR6, 0x3200, URZ ;  /* 0x0000320006089890 */ /* 0x000fe4000fffe0ff */
[----:B------:R-:W-:Y:S01]  /*4ea0*/  @!P4 R2UR UR18, R8 ;  /* 0x000000000812c2ca */ /* 0x000fe200000e0000 */
[----:B------:R-:W-:Y:S01]  /*4eb0*/  VOTEU.ALL UP1, P4 ;  /* 0x0000000000ff7886 */ /* 0x000fe20002020000 */
[----:B------:R-:W-:Y:S01]  /*4ec0*/  @!P4 R2UR UR19, R9 ;  /* 0x000000000913c2ca */ /* 0x000fe200000e0000 */
[----:B------:R-:W-:Y:S01]  /*4ed0*/  UMOV UR11, UR43 ;  /* 0x0000002b000b7c82 */ /* 0x000fe20008000000 */
[----:B------:R-:W-:Y:S01]  /*4ee0*/  UMOV UR12, UR52 ;  /* 0x00000034000c7c82 */ /* 0x000fe20008000000 */
[----:B------:R-:W-:Y:S01]  /*4ef0*/  UPRMT UR14, UR45, 0x654, UR33 ;  /* 0x000006542d0e7896 */ /* 0x000fe20008000021 */
[----:B------:R-:W-:Y:S05]  /*4f00*/  @!P4 IADD3 R8, P0, PT, R30, 0x580, RZ ;  /* 0x000005801e08c810 */ /* 0x000fea0007f1e0ff */
[----:B------:R-:W-:Y:S04]  /*4f10*/  @!P4 IMAD.X R2, RZ, RZ, R31, P0 ;  /* 0x000000ffff02c224 */ /* 0x000fe800000e061f */
[----:B------:R1:W-:Y:S01]  /*4f20*/  @!UP2 UTMALDG.3D [UR32], [UR18], desc[UR16] ;  /* 0x000010201200a5b4 */ /* 0x0003e20008011000 */
[----:B------:R1:W-:Y:S01]  /*4f30*/  @!UP1 UTMALDG.3D [UR8], [UR18], desc[UR16] ;  /* 0x00001008120095b4 */ /* 0x0003e20008011000 */
[----:B------:R1:W-:Y:S01]  /*4f40*/  @!P4 SYNCS.ARRIVE.TRANS64.RED.A0TR RZ, [UR6+0x88], R0 ;  /* 0x00008800ffffc9a7 */ /* 0x0003e20008300406 */
[----:B------:R-:W-:Y:S01]  /*4f50*/  SYNCS.ARRIVE.TRANS64.RED.A1T0 RZ, [UR14], RZ ;  /* 0x000000ffffff79a7 */ /* 0x000fe2000810040e */
[----:B------:R-:W2:Y:S02]  /*4f60*/  SYNCS.PHASECHK.TRANS64.TRYWAIT P2, [UR6+0xb0], R14 ;  /* 0x0000b00eff0075a7 */ /* 0x000ea40008041106 */
[----:B-12---:R-:W-:Y:S05]  /*4f70*/  @!P2 BRA `(.L_x_98) ;  /* 0x0000005400e0a947 */ /* 0x006fea0003800000 */
.L_x_200:
[----:B------:R-:W2:Y:S01]  /*4f80*/  LDC.64 R12, c[0x0][0xb18] ;  /* 0x0002c600ff0c7b82 */ /* 0x000ea20000000a00 */
[----:B------:R-:W-:Y:S01]  /*4f90*/  @!P4 R2UR UR8, R2 ;  /* 0x000000000208c2ca */ /* 0x000fe200000e0000 */
[----:B------:R-:W-:Y:S01]  /*4fa0*/  VOTEU.ALL UP1, P4 ;  /* 0x0000000000ff7886 */ /* 0x000fe20002020000 */
[----:B------:R-:W-:Y:S01]  /*4fb0*/  @!P4 R2UR UR9, R8 ;  /* 0x000000000809c2ca */ /* 0x000fe200000e0000 */
[----:B------:R-:W-:Y:S01]  /*4fc0*/  VOTEU.ALL UP2, P4 ;  /* 0x0000000000ff7886 */ /* 0x000fe20002040000 */
[----:B------:R-:W-:Y:S03]  /*4fd0*/  UMOV UR16, 0x0 ;  /* 0x0000000000107882 */ /* 0x000fe60000000000 */
[----:B------:R-:W4:Y:S01]  /*4fe0*/  @!P1 LDC R2, c[0x0][0xb0c] ;  /* 0x0002c300ff029b82 */ /* 0x000f220000000800 */
[----:B------:R-:W-:Y:S01]  /*4ff0*/  @!UP1 UIADD3 UR26, UPT, UPT, UR42, 0x40, URZ ;  /* 0x000000402a1a9890 */ /* 0x000fe2000fffe0ff */
[----:B-1----:R-:W-:Y:S01]  /*5000*/  @!P4 IMAD.MOV.U32 R0, RZ, RZ, 0x2000 ;  /* 0x00002000ff00c424 */ /* 0x002fe200078e00ff */
[----:B------:R-:W-:Y:S01]  /*5010*/  @!UP1 UIADD3 UR24, UPT, UPT, UR6, 0x4200, URZ ;  /* 0x0000420006189890 */ /* 0x000fe2000fffe0ff */
[----:B------:R-:W-:Y:S01]  /*5020*/  @P3 SHF.R.U32.HI R26, RZ, 0x10, R21 ;  /* 0x00000010ff1a3819 */ /* 0x000fe20000011615 */
[----:B------:R-:W-:Y:S01]  /*5030*/  UMOV UR17, 0x10000000 ;  /* 0x1000000000117882 */ /* 0x000fe20000000000 */
[----:B------:R-:W-:Y:S01]  /*5040*/  UMOV UR27, UR43 ;  /* 0x0000002b001b7c82 */ /* 0x000fe20008000000 */
[----:B------:R-:W-:Y:S01]  /*5050*/  UMOV UR28, UR52 ;  /* 0x00000034001c7c82 */ /* 0x000fe20008000000 */
[----:B------:R-:W-:Y:S01]  /*5060*/  IMAD.U32 R9, RZ, RZ, UR8 ;  /* 0x00000008ff097e24 */ /* 0x000fe2000f8e00ff */
[----:B------:R-:W-:Y:S01]  /*5070*/  @!UP1 UIADD3 UR10, UPT, UPT, UR42, 0xc0, URZ ;  /* 0x000000c02a0a9890 */ /* 0x000fe2000fffe0ff */
[----:B------:R-:W-:Y:S01]  /*5080*/  IMAD.U32 R8, RZ, RZ, UR9 ;  /* 0x00000009ff087e24 */ /* 0x000fe2000f8e00ff */
[----:B------:R-:W-:Y:S01]  /*5090*/  @!UP1 UIADD3 UR8, UPT, UPT, UR6, 0x5200, URZ ;  /* 0x0000520006089890 */ /* 0x000fe2000fffe0ff */
[----:B------:R-:W-:Y:S01]  /*50a0*/  VIADD R28, R28, 0x1 ;  /* 0x000000011c1c7836 */ /* 0x000fe20000000000 */
[----:B------:R-:W-:Y:S01]  /*50b0*/  @!P4 R2UR UR19, R9 ;  /* 0x000000000913c2ca */ /* 0x000fe200000e0000 */
[----:B------:R-:W-:Y:S01]  /*50c0*/  VOTEU.ALL UP1, P4 ;  /* 0x0000000000ff7886 */ /* 0x000fe20002020000 */
[----:B------:R-:W-:Y:S01]  /*50d0*/  @!P4 R2UR UR18, R8 ;  /* 0x000000000812c2ca */ /* 0x000fe200000e0000 */
[----:B------:R-:W-:Y:S01]  /*50e0*/  UMOV UR9, UR25 ;  /* 0x0000001900097c82 */ /* 0x000fe20008000000 */
[----:B------:R-:W1:Y:S01]  /*50f0*/  LDC.64 R8, c[0x0][0xb10] ;  /* 0x0002c400ff087b82 */ /* 0x000e620000000a00 */
[----:B------:R-:W-:Y:S01]  /*5100*/  UMOV UR11, UR43 ;  /* 0x0000002b000b7c82 */ /* 0x000fe20008000000 */
[----:B------:R-:W-:Y:S01]  /*5110*/  UMOV UR12, UR52 ;  /* 0x00000034000c7c82 */ /* 0x000fe20008000000 */
[----:B------:R-:W-:Y:S08]  /*5120*/  UPRMT UR14, UR45, 0x654, UR25 ;  /* 0x000006542d0e7896 */ /* 0x000ff00008000019 */
[----:B------:R1:W-:Y:S01]  /*5130*/  @!UP2 UTMALDG.3D [UR24], [UR18], desc[UR16] ;  /* 0x000010181200a5b4 */ /* 0x0003e20008011000 */
[----:B------:R1:W-:Y:S01]  /*5140*/  @!UP1 UTMALDG.3D [UR8], [UR18], desc[UR16] ;  /* 0x00001008120095b4 */ /* 0x0003e20008011000 */
[----:B------:R5:W-:Y:S01]  /*5150*/  @!P4 SYNCS.ARRIVE.TRANS64.RED.A0TR RZ, [UR6+0x90], R0 ;  /* 0x00009000ffffc9a7 */ /* 0x000be20008300406 */
[C---:B-1----:R-:W-:Y:S01]  /*5160*/  @!P1 IMAD.HI.U32 R8, R11.reuse, R8, RZ ;  /* 0x000000080b089227 */ /* 0x042fe200078e00ff */
[----:B--2---:R-:W-:Y:S02]  /*5170*/  @!P1 ISETP.NE.AND P0, PT, R12, 0x1, PT ;  /* 0x000000010c00980c */ /* 0x004fe40003f05270 */
[----:B----4-:R-:W-:Y:S01]  /*5180*/  @!P1 ISETP.NE.AND P2, PT, R2, 0x1, PT ;  /* 0x000000010200980c */ /* 0x010fe20003f45270 */
[C---:B------:R-:W-:Y:S01]  /*5190*/  @!P1 IMAD.HI.U32 R13, R10.reuse, R13, RZ ;  /* 0x0000000d0a0d9227 */ /* 0x040fe200078e00ff */
[----:B------:R-:W-:Y:S04]  /*51a0*/  @!P1 SHF.R.U32.HI R8, RZ, R9, R8 ;  /* 0x00000009ff089219 */ /* 0x000fe80000011608 */
[----:B------:R-:W-:Y:S01]  /*51b0*/  @!P1 SEL R8, R11, R8, !P2 ;  /* 0x000000080b089207 */ /* 0x000fe20005000000 */
[----:B------:R-:W-:Y:S01]  /*51c0*/  SYNCS.ARRIVE.TRANS64.RED.A1T0 RZ, [UR14], RZ ;  /* 0x000000ffffff79a7 */ /* 0x000fe2000810040e */
[----:B------:R-:W1:Y:S01]  /*51d0*/  SYNCS.PHASECHK.TRANS64.TRYWAIT P5, [UR6+0xb8], R14 ;  /* 0x0000b80eff0075a7 */ /* 0x000e6200080a1106 */
[----:B-----5:R-:W2:Y:S02]  /*51e0*/  @!P1 LDC R0, c[0x0][0xb20] ;  /* 0x0002c800ff009b82 */ /* 0x020ea40000000800 */
[----:B--2---:R-:W-:Y:S04]  /*51f0*/  @!P1 SHF.R.U32.HI R0, RZ, R0, R13 ;  /* 0x00000000ff009219 */ /* 0x004fe8000001160d */
[----:B------:R-:W-:Y:S05]  /*5200*/  @!P1 SEL R9, R10, R0, !P0 ;  /* 0x000000000a099207 */ /* 0x000fea0004000000 */
[----:B------:R-:W-:Y:S02]  /*5210*/  @!P1 IMAD.IADD R0, R9, 0x1, -R8 ;  /* 0x0000000109009824 */ /* 0x000fe400078e0a08 */
[----:B------:R-:W-:Y:S02]  /*5220*/  @!P1 IMAD.IADD R8, R8, 0x1, -R9 ;  /* 0x0000000108089824 */ /* 0x000fe400078e0a09 */
[----:B------:R-:W-:Y:S02]  /*5230*/  @!P1 IMAD R11, R0, R2, R11 ;  /* 0x00000002000b9224 */ /* 0x000fe400078e020b */
[----:B------:R-:W-:Y:S01]  /*5240*/  @!P1 IMAD R10, R8, R12, R10 ;  /* 0x0000000c080a9224 */ /* 0x000fe200078e020a */
[----:B-1----:R-:W-:Y:S06]  /*5250*/  @!P5 BRA `(.L_x_99) ;  /* 0x000000540040d947 */ /* 0x002fec0003800000 */
.L_x_202:
[----:B------:R-:W-:Y:S01]  /*5260*/  @!P4 IADD3 R2, P0, PT, R30, 0x580, RZ ;  /* 0x000005801e02c810 */ /* 0x000fe20007f1e0ff */
[----:B------:R-:W-:Y:S01]  /*5270*/  VOTEU.ALL UP1, P4 ;  /* 0x0000000000ff7886 */ /* 0x000fe20002020000 */
[----:B------:R-:W-:Y:S01]  /*5280*/  VOTEU.ALL UP2, P4 ;  /* 0x0000000000ff7886 */ /* 0x000fe20002040000 */
[----:B------:R-:W-:Y:S01]  /*5290*/  UMOV UR14, 0x0 ;  /* 0x00000000000e7882 */ /* 0x000fe20000000000 */
[----:B------:R-:W-:Y:S01]  /*52a0*/  @!P4 R2UR UR9, R2 ;  /* 0x000000000209c2ca */ /* 0x000fe200000e0000 */
[----:B-1----:R-:W-:Y:S01]  /*52b0*/  @!P4 IMAD.X R0, RZ, RZ, R31, P0 ;  /* 0x000000ffff00c224 */ /* 0x002fe200000e061f */
[----:B------:R-:W-:Y:S01]  /*52c0*/  @!UP1 UIADD3 UR17, UPT, UPT, UR6, 0x98, URZ ;  /* 0x0000009806119890 */ /* 0x000fe2000fffe0ff */
[----:B------:R-:W-:Y:S01]  /*52d0*/  ISETP.NE.AND P0, PT, R28, 0x2, PT ;  /* 0x000000021c00780c */ /* 0x000fe20003f05270 */
[----:B------:R-:W-:Y:S01]  /*52e0*/  @!UP1 UIADD3 UR18, UPT, UPT, UR42, 0x60, URZ ;  /* 0x000000602a129890 */ /* 0x000fe2000fffe0ff */
[----:B------:R-:W-:Y:S01]  /*52f0*/  LOP3.LUT R29, R29, 0x1, RZ, 0x3c, !PT ;  /* 0x000000011d1d7812 */ /* 0x000fe200078e3cff */
[----:B------:R-:W-:Y:S01]  /*5300*/  @!UP1 UIADD3 UR16, UPT, UPT, UR6, 0x6200, URZ ;  /* 0x0000620006109890 */ /* 0x000fe2000fffe0ff */
[----:B------:R-:W-:Y:S01]  /*5310*/  @!P4 R2UR UR8, R0 ;  /* 0x000000000008c2ca */ /* 0x000fe200000e0000 */
[----:B------:R-:W-:Y:S01]  /*5320*/  UMOV UR15, 0x10000000 ;  /* 0x10000000000f7882 */ /* 0x000fe20000000000 */
[----:B------:R-:W-:Y:S01]  /*5330*/  UMOV UR19, UR43 ;  /* 0x0000002b00137c82 */ /* 0x000fe20008000000 */
[----:B------:R-:W-:Y:S01]  /*5340*/  UMOV UR20, UR52 ;  /* 0x0000003400147c82 */ /* 0x000fe20008000000 */
[----:B------:R-:W-:Y:S01]  /*5350*/  @!UP1 UIADD3 UR10, UPT, UPT, UR42, 0xe0, URZ ;  /* 0x000000e02a0a9890 */ /* 0x000fe2000fffe0ff */
[----:B------:R-:W-:Y:S01]  /*5360*/  SEL R0, RZ, 0x1, P0 ;  /* 0x00000001ff007807 */ /* 0x000fe20000000000 */
[----:B------:R-:W-:Y:S01]  /*5370*/  IMAD.U32 R8, RZ, RZ, UR9 ;  /* 0x00000009ff087e24 */ /* 0x000fe2000f8e00ff */
[----:B------:R-:W-:Y:S01]  /*5380*/  UMOV UR11, UR43 ;  /* 0x0000002b000b7c82 */ /* 0x000fe20008000000 */
[----:B------:R-:W-:Y:S01]  /*5390*/  UMOV UR12, UR52 ;  /* 0x00000034000c7c82 */ /* 0x000fe20008000000 */
[----:B------:R-:W-:Y:S01]  /*53a0*/  UMOV UR9, UR17 ;  /* 0x0000001100097c82 */ /* 0x000fe20008000000 */
[----:B------:R-:W-:Y:S01]  /*53b0*/  @P3 R2UR UR52, R26 ;  /* 0x000000001a3432ca */ /* 0x000fe200000e0000 */
[----:B------:R-:W-:Y:S01]  /*53c0*/  IMAD.IADD R15, R10, 0x1, R96 ;  /* 0x000000010a0f7824 */ /* 0x000fe200078e0260 */
[----:B------:R-:W-:Y:S01]  /*53d0*/  @!P4 R2UR UR22, R8 ;  /* 0x000000000816c2ca */ /* 0x000fe200000e0000 */
[----:B------:R-:W-:Y:S01]  /*53e0*/  IMAD.U32 R9, RZ, RZ, UR8 ;  /* 0x00000008ff097e24 */ /* 0x000fe2000f8e00ff */
[----:B------:R-:W-:Y:S01]  /*53f0*/  @!UP1 UIADD3 UR8, UPT, UPT, UR6, 0x7200, URZ ;  /* 0x0000720006089890 */ /* 0x000fe2000fffe0ff */
[----:B------:R-:W-:Y:S01]  /*5400*/  LOP3.LUT R27, R27, R0, RZ, 0x3c, !PT ;  /* 0x000000001b1b7212 */ /* 0x000fe200078e3cff */
[----:B------:R-:W-:Y:S01]  /*5410*/  VOTEU.ALL UP1, P4 ;  /* 0x0000000000ff7886 */ /* 0x000fe20002020000 */
[----:B------:R-:W-:Y:S01]  /*5420*/  IMAD.IADD R14, R11, 0x1, R97 ;  /* 0x000000010b0e7824 */ /* 0x000fe200078e0261 */
[----:B------:R-:W-:Y:S02]  /*5430*/  @!P4 R2UR UR23, R9 ;  /* 0x000000000917c2ca */ /* 0x000fe400000e0000 */
[----:B------:R-:W-:Y:S11]  /*5440*/  SEL R28, R28, RZ, P0 ;  /* 0x000000ff1c1c7207 */ /* 0x000ff60000000000 */
[----:B------:R4:W-:Y:S01]  /*5450*/  @!UP2 UTMALDG.3D [UR16], [UR22], desc[UR14] ;  /* 0x00000e101600a5b4 */ /* 0x0009e20008011000 */
[----:B------:R4:W-:Y:S01]  /*5460*/  @!UP1 UTMALDG.3D [UR8], [UR22], desc[UR14] ;  /* 0x00000e08160095b4 */ /* 0x0009e20008011000 */
[----:B------:R4:W-:Y:S01]  /*5470*/  @!P4 SYNCS.ARRIVE.TRANS64.RED.A0TR RZ, [UR6+0x98], R25 ;  /* 0x00009819ffffc9a7 */ /* 0x0009e20008300406 */
[----:B------:R-:W-:Y:S01]  /*5480*/  UPLOP3.LUT UP1, UPT, UPT, UPT, UPT, 0x80, 0x8 ;  /* 0x000000000008789c */ /* 0x000fe20003f2f070 */
[----:B------:R-:W-:Y:S01]  /*5490*/  SYNCS.ARRIVE.TRANS64.RED.A1T0 RZ, [UR7], RZ ;  /* 0x000000ffffff79a7 */ /* 0x000fe20008100407 */
[----:B------:R-:W-:Y:S09]  /*54a0*/  @P3 BRA `(.L_x_100) ;  /* 0xfffffff000303947 */ /* 0x000ff2000383ffff */
[----:B------:R-:W-:-:S04]  /*54b0*/  SHF.L.U32 R2, R29, 0x1f, RZ ;  /* 0x0000001f1d027819 */ /* 0x000fc800000006ff */
[----:B------:R-:W1:Y:S02]  /*54c0*/  SYNCS.PHASECHK.TRANS64.TRYWAIT P0, [UR6+0xa0], R2 ;  /* 0x0000a002ff0075a7 */ /* 0x000e640008001106 */
[----:B-1----:R-:W-:Y:S05]  /*54d0*/  @!P0 BRA `(.L_x_101) ;  /* 0x0000005000b88947 */ /* 0x002fea0003800000 */
.L_x_204:
[----:B------:R-:W2:Y:S02]  /*54e0*/  SYNCS.PHASECHK.TRANS64.TRYWAIT P0, [UR6+0xa8], R2 ;  /* 0x0000a802ff0075a7 */ /* 0x000ea40008001106 */
[----:B--2---:R-:W-:Y:S05]  /*54f0*/  @!P0 BRA `(.L_x_102) ;  /* 0x0000005000c88947 */ /* 0x004fea0003800000 */
.L_x_206:
[----:B------:R-:W2:Y:S02]  /*5500*/  SYNCS.PHASECHK.TRANS64.TRYWAIT P0, [UR6+0xb0], R2 ;  /* 0x0000b002ff0075a7 */ /* 0x000ea40008001106 */
[----:B--2---:R-:W-:Y:S05]  /*5510*/  @!P0 BRA `(.L_x_103) ;  /* 0x0000005000d88947 */ /* 0x004fea0003800000 */
.L_x_208:
[----:B-1----:R-:W-:-:S07]  /*5520*/  MOV R0, UR6 ;  /* 0x0000000600007c02 */ /* 0x002fce0008000f00 */
.L_x_104:
[----:B-1----:R-:W-:-:S04]  /*5530*/  SHF.L.U32 R2, R29, 0x1f, RZ ;  /* 0x0000001f1d027819 */ /* 0x002fc800000006ff */
[----:B------:R1:W2:Y:S03]  /*5540*/  SYNCS.PHASECHK.TRANS64.TRYWAIT P0, [R0+URZ+0xb8], R2 ;  /* 0x0000b802000075a7 */ /* 0x0002a600080011ff */
[----:B--2---:R-:W-:Y:S05]  /*5550*/  @!P0 NANOSLEEP.SYNCS 0x989680 ;  /* 0x009896800000895d */ /* 0x004fea0003900000 */
[----:B------:R-:W2:Y:S02]  /*5560*/  @!P0 SYNCS.PHASECHK.TRANS64 P0, [R0+URZ+0xb8], R2 ;  /* 0x0000b802000085a7 */ /* 0x000ea400080010ff */
[----:B--2-4-:R-:W-:Y:S05]  /*5570*/  @P0 EXIT ;  /* 0x000000000000094d */ /* 0x014fea0003800000 */
[----:B------:R-:W-:Y:S05]  /*5580*/  BRA `(.L_x_104) ;  /* 0xfffffffc00e87947 */ /* 0x000fea000383ffff */
.L_x_89:
[----:B------:R-:W-:-:S06]  /*5590*/  UISETP.GE.AND UP1, UPT, UR10, 0x4, UPT ;  /* 0x000000040a00788c */ /* 0x000fcc000bf26270 */
[----:B------:R-:W-:-:S13]  /*55a0*/  PLOP3.LUT P0, PT, PT, PT, UP1, 0x80, 0x8 ;  /* 0x000000000008781c */ /* 0x000fda0003f0f018 */
[----:B------:R-:W-:Y:S05]  /*55b0*/  @!P0 EXIT ;  /* 0x000000000000894d */ /* 0x000fea0003800000 */
[----:B------:R-:W-:Y:S01]  /*55c0*/  BAR.SYNC.DEFER_BLOCKING 0x6, 0xa0 ;  /* 0x0182800000007b1d */ /* 0x000fe20000010000 */
[C---:B------:R-:W-:Y:S01]  /*55d0*/  IMAD.SHL.U32 R3, R113.reuse, 0x20, RZ ;  /* 0x0000002071037824 */ /* 0x040fe200078e00ff */
[C---:B------:R-:W-:Y:S01]  /*55e0*/  SHF.L.U32 R85, R113.reuse, 0x10, RZ ;  /* 0x0000001071557819 */ /* 0x040fe200000006ff */
[----:B------:R-:W-:Y:S01]  /*55f0*/  IMAD.SHL.U32 R112, R113, 0x4, RZ ;  /* 0x0000000471707824 */ /* 0x000fe200078e00ff */
[----:B------:R-:W-:Y:S01]  /*5600*/  LOP3.LUT R110, R2, 0x20, R113, 0xf8, !PT ;  /* 0x00000020026e7812 */ /* 0x000fe200078ef871 */
[----:B------:R-:W-:Y:S01]  /*5610*/  IMAD.SHL.U32 R4, R99, 0x400, RZ ;  /* 0x0000040063047824 */ /* 0x000fe200078e00ff */
[----:B------:R-:W-:Y:S02]  /*5620*/  UMOV UR44, 0x400 ;  /* 0x00000400002c7882 */ /* 0x000fe40000000000 */
[----:B------:R-:W1:Y:S01]  /*5630*/  LDC R103, c[0x0][0x370] ;  /* 0x0000dc00ff677b82 */ /* 0x000e620000000800 */
[----:B------:R-:W-:Y:S01]  /*5640*/  ULEA UR44, UR45, UR44, 0x18 ;  /* 0x0000002c2d2c7291 */ /* 0x000fe2000f8ec0ff */
[----:B------:R-:W-:Y:S01]  /*5650*/  LOP3.LUT R6, R3, 0xc0, RZ, 0xc0, !PT ;  /* 0x000000c003067812 */ /* 0x000fe200078ec0ff */
[----:B------:R-:W-:Y:S01]  /*5660*/  IMAD.SHL.U32 R5, R99, 0x200000, RZ ;  /* 0x0020000063057824 */ /* 0x000fe200078e00ff */
[----:B------:R-:W-:Y:S01]  /*5670*/  LOP3.LUT R3, R3, 0xb20, RZ, 0xc0, !PT ;  /* 0x00000b2003037812 */ /* 0x000fe200078ec0ff */
[----:B------:R-:W-:Y:S01]  /*5680*/  UIADD3 UR4, UPT, UPT, UR44, 0x200, URZ ;  /* 0x000002002c047890 */ /* 0x000fe2000fffe0ff */
[----:B------:R-:W-:Y:S01]  /*5690*/  LOP3.LUT R112, R6, 0x18, R112, 0xf8, !PT ;  /* 0x0000001806707812 */ /* 0x000fe200078ef870 */
[----:B------:R-:W-:Y:S01]  /*56a0*/  IMAD.SHL.U32 R111, R113, 0x2, RZ ;  /* 0x00000002716f7824 */ /* 0x000fe200078e00ff */
[----:B------:R-:W2:Y:S01]  /*56b0*/  LDC R44, c[0x0][0xb0c] ;  /* 0x0002c300ff2c7b82 */ /* 0x000ea20000000800 */
[----:B------:R-:W-:Y:S01]  /*56c0*/  LOP3.LUT R3, R3, 0x400, R4, 0xf8, !PT ;  /* 0x0000040003037812 */ /* 0x000fe200078ef804 */
[----:B------:R-:W-:Y:S01]  /*56d0*/  HFMA2 R107, -RZ, RZ, 0, 5.9604644775390625e-08 ;  /* 0x00000001ff6b7431 */ /* 0x000fe200000001ff */
[----:B------:R-:W-:Y:S01]  /*56e0*/  LOP3.LUT R5, R5, 0x200000, RZ, 0xc0, !PT ;  /* 0x0020000005057812 */ /* 0x000fe200078ec0ff */
[----:B------:R-:W-:Y:S01]  /*56f0*/  IMAD.U32 R101, RZ, RZ, UR4 ;  /* 0x00000004ff657e24 */ /* 0x000fe2000f8e00ff */
[----:B------:R-:W-:Y:S01]  /*5700*/  LOP3.LUT R112, R3, R112, RZ, 0xfc, !PT ;  /* 0x0000007003707212 */ /* 0x000fe200078efcff */
[----:B------:R-:W-:Y:S01]  /*5710*/  IMAD.MOV.U32 R84, RZ, RZ, RZ ;  /* 0x000000ffff547224 */ /* 0x000fe200078e00ff */
[C---:B------:R-:W-:Y:S01]  /*5720*/  LOP3.LUT R114, R113.reuse, 0x60, RZ, 0xc0, !PT ;  /* 0x0000006071727812 */ /* 0x040fe200078ec0ff */
[----:B------:R-:W3:Y:S01]  /*5730*/  LDC R100, c[0x0][0xb20] ;  /* 0x0002c800ff647b82 */ /* 0x000ee20000000800 */
[----:B------:R-:W4:Y:S01]  /*5740*/  LDS R0, [UR44+0x180] ;  /* 0x0001802cff007984 */ /* 0x000f220008000800 */
[----:B------:R-:W-:Y:S01]  /*5750*/  LOP3.LUT R109, R113, 0x2, RZ, 0xc0, !PT ;  /* 0x00000002716d7812 */ /* 0x000fe200078ec0ff */
[----:B------:R-:W-:Y:S01]  /*5760*/  IMAD R112, R112, 0x2, R101 ;  /* 0x0000000270707824 */ /* 0x000fe200078e0265 */
[----:B------:R-:W-:Y:S01]  /*5770*/  LOP3.LUT R85, R5, 0x400000, R85, 0xf8, !PT ;  /* 0x0040000005557812 */ /* 0x000fe200078ef855 */
[----:B------:R-:W-:Y:S01]  /*5780*/  IMAD.MOV.U32 R106, RZ, RZ, RZ ;  /* 0x000000ffff6a7224 */ /* 0x000fe200078e00ff */
[----:B------:R-:W-:Y:S01]  /*5790*/  LOP3.LUT R113, R113, 0x4, RZ, 0xc0, !PT ;  /* 0x0000000471717812 */ /* 0x000fe200078ec0ff */
[----:B------:R-:W-:Y:S01]  /*57a0*/  IMAD.MOV.U32 R105, RZ, RZ, RZ ;  /* 0x000000ffff697224 */ /* 0x000fe200078e00ff */
[----:B------:R-:W1:Y:S01]  /*57b0*/  LDC R43, c[0x0][0xb30] ;  /* 0x0002cc00ff2b7b82 */ /* 0x000e620000000800 */
[----:B------:R-:W-:Y:S01]  /*57c0*/  MOV R116, RZ ;  /* 0x000000ff00747202 */ /* 0x000fe20000000f00 */
[--C-:B------:R-:W-:Y:S01]  /*57d0*/  IMAD R109, R109, -0x10, R112.reuse ;  /* 0xfffffff06d6d7824 */ /* 0x100fe200078e0270 */
[----:B------:R-:W-:Y:S01]  /*57e0*/  LOP3.LUT R111, R111, 0x80, RZ, 0xc0, !PT ;  /* 0x000000806f6f7812 */ /* 0x000fe200078ec0ff */
[----:B------:R-:W-:Y:S01]  /*57f0*/  IMAD R108, R113, -0x10, R112 ;  /* 0xfffffff0716c7824 */ /* 0x000fe200078e0270 */
[----:B------:R-:W1:Y:S03]  /*5800*/  LDCU.64 UR54, c[0x0][0x348] ;  /* 0x00006900ff3677ac */ /* 0x000e660008000a00 */
[----:B------:R-:W1:Y:S01]  /*5810*/  LDC.64 R94, c[0x0][0xb10] ;  /* 0x0002c400ff5e7b82 */ /* 0x000e620000000a00 */
[----:B------:R-:W1:Y:S01]  /*5820*/  LDCU UR49, c[0x0][0x388] ;  /* 0x00007100ff3177ac */ /* 0x000e620008000800 */
[----:B------:R-:W1:Y:S06]  /*5830*/  LDCU UR48, c[0x0][0x384] ;  /* 0x00007080ff3077ac */ /* 0x000e6c0008000800 */
[----:B------:R-:W1:Y:S01]  /*5840*/  LDC.64 R38, c[0x0][0xb18] ;  /* 0x0002c600ff267b82 */ /* 0x000e620000000a00 */
[----:B------:R-:W1:Y:S01]  /*5850*/  LDCU.64 UR40, c[0x0][0x888] ;  /* 0x00011100ff2877ac */ /* 0x000e620008000a00 */
[----:B------:R-:W1:Y:S06]  /*5860*/  LDCU.64 UR42, c[0x0][0x8c0] ;  /* 0x00011800ff2a77ac */ /* 0x000e6c0008000a00 */
[----:B------:R-:W1:Y:S01]  /*5870*/  LDC.64 R90, c[0x0][0x888] ;  /* 0x00022200ff5a7b82 */ /* 0x000e620000000a00 */
[----:B------:R-:W-:Y:S01]  /*5880*/  UMOV UR50, URZ ;  /* 0x000000ff00327c82 */ /* 0x000fe20008000000 */
[----:B------:R-:W-:-:S06]  /*5890*/  UMOV UR51, URZ ;  /* 0x000000ff00337c82 */ /* 0x000fcc0008000000 */
[----:B------:R-:W1:Y:S01]  /*58a0*/  LDC.64 R36, c[0x0][0xb28] ;  /* 0x0002ca00ff247b82 */ /* 0x000e620000000a00 */
[----:B----4-:R-:W-:-:S07]  /*58b0*/  IMAD.IADD R85, R0, 0x1, R85 ;  /* 0x0000000100557824 */ /* 0x010fce00078e0255 */
[----:B------:R-:W4:Y:S08]  /*58c0*/  LDC.64 R92, c[0x0][0x890] ;  /* 0x00022400ff5c7b82 */ /* 0x000f300000000a00 */
[----:B------:R-:W1:Y:S08]  /*58d0*/  LDC.64 R88, c[0x0][0x8b0] ;  /* 0x00022c00ff587b82 */ /* 0x000e700000000a00 */
[----:B------:R-:W1:Y:S08]  /*58e0*/  LDC.64 R86, c[0x0][0x8a8] ;  /* 0x00022a00ff567b82 */ /* 0x000e700000000a00 */
[----:B------:R-:W1:Y:S08]  /*58f0*/  LDC.64 R40, c[0x0][0x8d0] ;  /* 0x00023400ff287b82 */ /* 0x000e700000000a00 */
[----:B--23--:R-:W1:Y:S02]  /*5900*/  LDC R102, c[0x0][0x374] ;  /* 0x0000dd00ff667b82 */ /* 0x00ce640000000800 */
.L_x_150:
[C---:B------:R-:W-:Y:S02]  /*5910*/  LEA R0, R116.reuse, UR44, 0x3 ;  /* 0x0000002c74007c11 */ /* 0x040fe4000f8e18ff */
[----:B------:R-:W-:Y:S02]  /*5920*/  SHF.L.U32 R2, R105, 0x1f, RZ ;  /* 0x0000001f69027819 */ /* 0x000fe400000006ff */
[----:B-1----:R-:W-:Y:S02]  /*5930*/  LEA R16, R116, UR44, 0x4 ;  /* 0x0000002c74107c11 */ /* 0x002fe4000f8e20ff */
[----:B------:R-:W2:Y:S02]  /*5940*/  SYNCS.PHASECHK.TRANS64.TRYWAIT P0, [R0+URZ+0xd0], R2 ;  /* 0x0000d002000075a7 */ /* 0x000ea400080011ff */
[----:B--2-4-:R-:W-:Y:S05]  /*5950*/  @!P0 BRA `(.L_x_105) ;  /* 0x0000004c00e08947 */ /* 0x014fea0003800000 */
.L_x_209:
[----:B------:R-:W3:Y:S01]  /*5960*/  LDC.64 R10, c[0x0][0xb10] ;  /* 0x0002c400ff0a7b82 */ /* 0x000ee20000000a00 */
[----:B------:R-:W4:Y:S01]  /*5970*/  LDS.128 R16, [R16+0x160] ;  /* 0x0001600010107984 */ /* 0x000f220000000c00 */
[----:B-1----:R-:W-:Y:S01]  /*5980*/  ISETP.NE.AND P1, PT, R43, 0x1, PT ;  /* 0x000000012b00780c */ /* 0x002fe20003f25270 */
[----:B--2---:R-:W-:Y:S01]  /*5990*/  VIADD R0, R0, 0xe0 ;  /* 0x000000e000007836 */ /* 0x004fe20000000000 */
[----:B------:R-:W-:Y:S04]  /*59a0*/  ISETP.GE.AND P0, PT, R42, 0x1, PT ;  /* 0x000000012a00780c */ /* 0x000fe80003f06270 */
[----:B------:R-:W1:Y:S01]  /*59b0*/  LDC.64 R8, c[0x0][0xb18] ;  /* 0x0002c600ff087b82 */ /* 0x000e620000000a00 */
[----:B------:R-:W-:Y:S01]  /*59c0*/  PRMT R0, RZ, 0x654, R0 ;  /* 0x00000654ff007816 */ /* 0x000fe20000000000 */
[----:B------:R-:W-:Y:S01]  /*59d0*/  @!PT LDS RZ, [RZ] ;  /* 0x00000000fffff984 */ /* 0x000fe20000000800 */
[----:B------:R-:W-:Y:S01]  /*59e0*/  @!PT LDS RZ, [RZ] ;  /* 0x00000000fffff984 */ /* 0x000fe20000000800 */
[----:B------:R-:W-:Y:S01]  /*59f0*/  @!PT LDS RZ, [RZ] ;  /* 0x00000000fffff984 */ /* 0x000fe20000000800 */
[----:B------:R-:W-:Y:S01]  /*5a00*/  @!PT LDS RZ, [RZ] ;  /* 0x00000000fffff984 */ /* 0x000fe20000000800 */
[----:B------:R2:W-:Y:S06]  /*5a10*/  MEMBAR.ALL.CTA ;  /* 0x0000000000007992 */ /* 0x0005ec0000008000 */
[----:B--2---:R-:W2:Y:S01]  /*5a20*/  FENCE.VIEW.ASYNC.S ;  /* 0x00000000000073c6 */ /* 0x004ea20000000000 */
[----:B------:R-:W1:Y:S08]  /*5a30*/  @!P1 LDC R12, c[0x0][0xb20] ;  /* 0x0002c800ff0c9b82 */ /* 0x000e700000000800 */
[----:B------:R-:W1:Y:S01]  /*5a40*/  @!P1 LDC R7, c[0x0][0xb0c] ;  /* 0x0002c300ff079b82 */ /* 0x000e620000000800 */
[----:B--2---:R2:W-:Y:S01]  /*5a50*/  SYNCS.ARRIVE.TRANS64.RED.A1T0 RZ, [R0+URZ], RZ ;  /* 0x000000ff00ff79a7 */ /* 0x0045e200081004ff */
[----:B----4-:R-:W-:Y:S04]  /*5a60*/  LOP3.LUT P4, RZ, R18, 0x1, RZ, 0xc0, !PT ;  /* 0x0000000112ff7812 */ /* 0x010fe8000788c0ff */
[----:B------:R-:W-:Y:S09]  /*5a70*/  P2R R115, PR, RZ, 0x10 ;  /* 0x00000010ff737803 */ /* 0x000ff20000000000 */
[----:B------:R-:W-:Y:S02]  /*5a80*/  @P4 MOV R46, R16 ;  /* 0x00000010002e4202 */ /* 0x000fe40000000f00 */
[----:B------:R-:W-:Y:S01]  /*5a90*/  @P4 LOP3.LUT R45, R17, 0xffff, RZ, 0xc0, !PT ;  /* 0x0000ffff112d4812 */ /* 0x000fe200078ec0ff */
[----:B--23--:R-:W-:Y:S06]  /*5aa0*/  @!P0 BRA `(.L_x_106) ;  /* 0x0000000000a48947 */ /* 0x00cfec0003800000 */
[-C--:B------:R-:W-:Y:S01]  /*5ab0*/  IMAD.HI.U32 R0, R102, R39.reuse, RZ ;  /* 0x0000002766007227 */ /* 0x080fe200078e00ff */
[----:B------:R-:W-:Y:S02]  /*5ac0*/  ISETP.NE.AND P0, PT, R38, 0x1, PT ;  /* 0x000000012600780c */ /* 0x000fe40003f05270 */
[----:B------:R-:W-:Y:S01]  /*5ad0*/  ISETP.NE.AND P2, PT, R42, 0x1, PT ;  /* 0x000000012a00780c */ /* 0x000fe20003f45270 */
[----:B------:R-:W-:Y:S01]  /*5ae0*/  IMAD.HI.U32 R4, R103, R94, RZ ;  /* 0x0000005e67047227 */ /* 0x000fe200078e00ff */
[----:B------:R-:W-:Y:S02]  /*5af0*/  SHF.R.U32.HI R0, RZ, R100, R0 ;  /* 0x00000064ff007219 */ /* 0x000fe40000011600 */
[----:B------:R-:W-:Y:S01]  /*5b00*/  ISETP.NE.AND P3, PT, R44, 0x1, PT ;  /* 0x000000012c00780c */ /* 0x000fe20003f65270 */
[----:B------:R-:W-:Y:S01]  /*5b10*/  IMAD.HI.U32 R6, R45, R39, RZ ;  /* 0x000000272d067227 */ /* 0x000fe200078e00ff */
[-C--:B------:R-:W-:Y:S02]  /*5b20*/  SHF.R.U32.HI R4, RZ, R95.reuse, R4 ;  /* 0x0000005fff047219 */ /* 0x080fe40000011604 */
        /* <DEDUP_REMOVED lines=14> */
[C---:B------:R-:W-:Y:S03]  /*5c10*/  IMAD.HI.U32 R0, R3.reuse, R36, RZ ;  /* 0x0000002403007227 */ /* 0x040fe600078e00ff */
[C---:B------:R-:W-:Y:S02]  /*5c20*/  ISETP.GE.OR P0, PT, R2.reuse, R5, P0 ;  /* 0x000000050200720c */ /* 0x040fe40000706670 */
[----:B------:R-:W-:Y:S04]  /*5c30*/  SHF.R.U32.HI R0, RZ, R37, R0 ;  /* 0x00000025ff007219 */ /* 0x000fe80000011600 */
[C---:B------:R-:W-:Y:S05]  /*5c40*/  SEL R6, R3.reuse, R0, !P2 ;  /* 0x0000000003067207 */ /* 0x040fea0005000000 */
        /* <DEDUP_REMOVED lines=14> */
[----:B------:R-:W-:Y:S07]  /*5d30*/  IMAD R45, R3, R38, R45 ;  /* 0x00000026032d7224 */ /* 0x000fee00078e022d */
.L_x_106:
[----:B-1----:R-:W-:Y:S01]  /*5d40*/  @!P1 ISETP.NE.AND P0, PT, R8, 0x1, PT ;  /* 0x000000010800980c */ /* 0x002fe20003f05270 */
[----:B------:R-:W-:Y:S01]  /*5d50*/  @!P1 IMAD.HI.U32 R2, R45, R9, RZ ;  /* 0x000000092d029227 */ /* 0x000fe200078e00ff */
[----:B------:R-:W-:Y:S01]  /*5d60*/  R2UR UR38, R14 ;  /* 0x000000000e2672ca */ /* 0x000fe200000e0000 */
[----:B------:R-:W-:Y:S01]  /*5d70*/  BSSY.RECONVERGENT B6, `(.L_x_107) ;  /* 0x0000031000067945 */ /* 0x000fe20003800200 */
[----:B------:R-:W-:Y:S01]  /*5d80*/  R2UR UR37, R15 ;  /* 0x000000000f2572ca */ /* 0x000fe200000e0000 */
[----:B------:R-:W-:Y:S01]  /*5d90*/  @!P1 IMAD.HI.U32 R0, R46, R10, RZ ;  /* 0x0000000a2e009227 */ /* 0x000fe200078e00ff */
[----:B------:R-:W-:Y:S02]  /*5da0*/  @!P1 SHF.R.U32.HI R2, RZ, R12, R2 ;  /* 0x0000000cff029219 */ /* 0x000fe40000011602 */
[----:B------:R-:W-:Y:S01]  /*5db0*/  @!P1 ISETP.NE.AND P2, PT, R7, 0x1, PT ;  /* 0x000000010700980c */ /* 0x000fe20003f45270 */
[----:B------:R-:W-:Y:S01]  /*5dc0*/  VIADD R116, R116, 0x1 ;  /* 0x0000000174747836 */ /* 0x000fe20000000000 */
[----:B------:R-:W-:Y:S02]  /*5dd0*/  @!P1 SEL R2, R45, R2, !P0 ;  /* 0x000000022d029207 */ /* 0x000fe40004000000 */
[----:B------:R-:W-:Y:S02]  /*5de0*/  @!P1 SHF.R.U32.HI R0, RZ, R11, R0 ;  /* 0x0000000bff009219 */ /* 0x000fe40000011600 */
[----:B------:R-:W-:Y:S01]  /*5df0*/  LOP3.LUT P0, RZ, R101, 0x1b0, RZ, 0xc0, !PT ;  /* 0x000001b065ff7812 */ /* 0x000fe2000780c0ff */
[----:B------:R-:W-:Y:S01]  /*5e00*/  USHF.L.U32 UR38, UR38, 0x6, URZ ;  /* 0x0000000626267899 */ /* 0x000fe200080006ff */
[----:B------:R-:W-:Y:S01]  /*5e10*/  @!P1 SEL R3, R46, R0, !P2 ;  /* 0x000000002e039207 */ /* 0x000fe20005000000 */
[----:B------:R-:W-:Y:S01]  /*5e20*/  USHF.L.U32 UR37, UR37, 0x8, URZ ;  /* 0x0000000825257899 */ /* 0x000fe200080006ff */
[----:B------:R-:W-:Y:S03]  /*5e30*/  @P4 SHF.R.U32.HI R104, RZ, 0x10, R17 ;  /* 0x00000010ff684819 */ /* 0x000fe60000011611 */
[----:B------:R-:W-:Y:S02]  /*5e40*/  @!P1 IMAD.IADD R0, R2, 0x1, -R3 ;  /* 0x0000000102009824 */ /* 0x000fe400078e0a03 */
[----:B------:R-:W-:Y:S02]  /*5e50*/  @!P1 IMAD.IADD R2, R3, 0x1, -R2 ;  /* 0x0000000103029824 */ /* 0x000fe400078e0a02 */
[----:B------:R-:W-:Y:S02]  /*5e60*/  @!P1 IMAD R46, R0, R7, R46 ;  /* 0x00000007002e9224 */ /* 0x000fe400078e022e */
[----:B------:R-:W-:Y:S01]  /*5e70*/  @!P1 IMAD R45, R2, R8, R45 ;  /* 0x00000008022d9224 */ /* 0x000fe200078e022d */
[----:B------:R-:W-:Y:S06]  /*5e80*/  @!P0 BRA `(.L_x_108) ;  /* 0x00000000007c8947 */ /* 0x000fec0003800000 */
[----:B------:R-:W1:Y:S01]  /*5e90*/  LDCU.64 UR8, c[0x4][0x80] ;  /* 0x01001000ff0877ac */ /* 0x000e620008000a00 */
[----:B------:R-:W-:Y:S01]  /*5ea0*/  MOV R2, 0x0 ;  /* 0x0000000000027802 */ /* 0x000fe20000000f00 */
[----:B------:R-:W-:Y:S02]  /*5eb0*/  HFMA2 R12, -RZ, RZ, 0, 5.9604644775390625e-08 ;  /* 0x00000001ff0c7431 */ /* 0x000fe400000001ff */
[----:B------:R-:W-:Y:S01]  /*5ec0*/  IMAD.MOV.U32 R8, RZ, RZ, 0x70 ;  /* 0x00000070ff087424 */ /* 0x000fe200078e00ff */
[----:B------:R2:W3:Y:S01]  /*5ed0*/  LDC.64 R14, c[0x4][R2] ;  /* 0x01000000020e7b82 */ /* 0x0004e20000000a00 */
[----:B------:R-:W4:Y:S01]  /*5ee0*/  LDCU.64 UR6, c[0x4][0x88] ;  /* 0x01001100ff0677ac */ /* 0x000f220008000a00 */
[----:B------:R-:W-:Y:S01]  /*5ef0*/  IMAD.MOV.U32 R13, RZ, RZ, RZ ;  /* 0x000000ffff0d7224 */ /* 0x000fe200078e00ff */
[----:B------:R-:W2:Y:S01]  /*5f00*/  LDCU.64 UR4, c[0x4][0x8] ;  /* 0x01000100ff0477ac */ /* 0x000ea20008000a00 */
[----:B-1----:R-:W-:Y:S01]  /*5f10*/  MOV R5, UR9 ;  /* 0x0000000900057c02 */ /* 0x002fe20008000f00 */
[----:B------:R-:W-:Y:S01]  /*5f20*/  IMAD.U32 R4, RZ, RZ, UR8 ;  /* 0x00000008ff047e24 */ /* 0x000fe2000f8e00ff */
[----:B----4-:R-:W-:Y:S01]  /*5f30*/  MOV R7, UR7 ;  /* 0x0000000700077c02 */ /* 0x010fe20008000f00 */
[----:B------:R-:W-:Y:S01]  /*5f40*/  IMAD.U32 R6, RZ, RZ, UR6 ;  /* 0x00000006ff067e24 */ /* 0x000fe2000f8e00ff */
[----:B--2---:R-:W-:Y:S01]  /*5f50*/  MOV R11, UR5 ;  /* 0x00000005000b7c02 */ /* 0x004fe20008000f00 */
[----:B------:R-:W-:Y:S02]  /*5f60*/  IMAD.U32 R10, RZ, RZ, UR4 ;  /* 0x00000004ff0a7e24 */ /* 0x000fe4000f8e00ff */
[----:B------:R-:W-:Y:S07]  /*5f70*/  LEPC R20, `(.L_x_109) ;  /* 0x000000001014794e */ /* 0x000fee0000000000 */
[----:B---3-5:R-:W-:Y:S05]  /*5f80*/  CALL.ABS.NOINC R14 ;  /* 0x000000000e007343 */ /* 0x028fea0003c00000 */
.L_x_109:
[----:B------:R-:W1:Y:S01]  /*5f90*/  LDCU.64 UR8, c[0x4][0x80] ;  /* 0x01001000ff0877ac */ /* 0x000e620008000a00 */
[----:B------:R-:W2:Y:S01]  /*5fa0*/  LDC.64 R2, c[0x4][R2] ;  /* 0x0100000002027b82 */ /* 0x000ea20000000a00 */
[----:B------:R-:W-:Y:S02]  /*5fb0*/  HFMA2 R12, -RZ, RZ, 0, 5.9604644775390625e-08 ;  /* 0x00000001ff0c7431 */ /* 0x000fe400000001ff */
[----:B------:R-:W-:Y:S02]  /*5fc0*/  IMAD.MOV.U32 R8, RZ, RZ, 0x70 ;  /* 0x00000070ff087424 */ /* 0x000fe400078e00ff */
[----:B------:R-:W-:Y:S01]  /*5fd0*/  IMAD.MOV.U32 R13, RZ, RZ, RZ ;  /* 0x000000ffff0d7224 */ /* 0x000fe200078e00ff */
[----:B------:R-:W3:Y:S01]  /*5fe0*/  LDCU.64 UR6, c[0x4][0x88] ;  /* 0x01001100ff0677ac */ /* 0x000ee20008000a00 */
[----:B------:R-:W4:Y:S01]  /*5ff0*/  LDCU.64 UR4, c[0x4][0x8] ;  /* 0x01000100ff0477ac */ /* 0x000f220008000a00 */
[----:B-1----:R-:W-:Y:S02]  /*6000*/  MOV R4, UR8 ;  /* 0x0000000800047c02 */ /* 0x002fe40008000f00 */
[----:B------:R-:W-:Y:S02]  /*6010*/  MOV R5, UR9 ;  /* 0x0000000900057c02 */ /* 0x000fe40008000f00 */
[----:B---3--:R-:W-:Y:S01]  /*6020*/  MOV R7, UR7 ;  /* 0x0000000700077c02 */ /* 0x008fe20008000f00 */
[----:B------:R-:W-:Y:S01]  /*6030*/  IMAD.U32 R6, RZ, RZ, UR6 ;  /* 0x00000006ff067e24 */ /* 0x000fe2000f8e00ff */
[----:B----4-:R-:W-:Y:S01]  /*6040*/  MOV R11, UR5 ;  /* 0x00000005000b7c02 */ /* 0x010fe20008000f00 */
[----:B------:R-:W-:Y:S02]  /*6050*/  IMAD.U32 R10, RZ, RZ, UR4 ;  /* 0x00000004ff0a7e24 */ /* 0x000fe4000f8e00ff */
[----:B------:R-:W-:Y:S07]  /*6060*/  LEPC R20, `(.L_x_108) ;  /* 0x000000001014794e */ /* 0x000fee0000000000 */
[----:B--2---:R-:W-:Y:S05]  /*6070*/  CALL.ABS.NOINC R2 ;  /* 0x0000000002007343 */ /* 0x004fea0003c00000 */
.L_x_108:
[----:B------:R-:W-:Y:S05]  /*6080*/  BSYNC.RECONVERGENT B6 ;  /* 0x0000000000067941 */ /* 0x000fea0003800200 */
.L_x_107:
[----:B------:R-:W-:Y:S01]  /*6090*/  ISETP.NE.U32.AND P4, PT, R92, RZ, PT ;  /* 0x000000ff5c00720c */ /* 0x000fe20003f85070 */
[----:B------:R-:W-:Y:S01]  /*60a0*/  USHF.R.S32.HI UR4, URZ, 0x1f, UR52 ;  /* 0x0000001fff047899 */ /* 0x000fe20008011434 */
[----:B------:R-:W-:Y:S01]  /*60b0*/  IADD3 R2, P0, PT, R110, UR38, RZ ;  /* 0x000000266e027c10 */ /* 0x000fe2000ff1e0ff */
[----:B------:R-:W-:Y:S01]  /*60c0*/  IMAD.U32 R0, RZ, RZ, UR38 ;  /* 0x00000026ff007e24 */ /* 0x000fe2000f8e00ff */
[----:B------:R-:W-:Y:S01]  /*60d0*/  ISETP.NE.AND.EX P4, PT, R93, RZ, PT, P4 ;  /* 0x000000ff5d00720c */ /* 0x000fe20003f85340 */
[----:B------:R-:W-:Y:S01]  /*60e0*/  UISETP.NE.U32.AND UP0, UPT, UR42, URZ, UPT ;  /* 0x000000ff2a00728c */ /* 0x000fe2000bf05070 */
[----:B------:R-:W-:Y:S01]  /*60f0*/  ISETP.NE.U32.AND P2, PT, R88, RZ, PT ;  /* 0x000000ff5800720c */ /* 0x000fe20003f45070 */
[----:B------:R-:W1:Y:S01]  /*6100*/  LDCU UR5, c[0x0][0x8c8] ;  /* 0x00011900ff0577ac */ /* 0x000e620008000800 */
[----:B------:R-:W-:Y:S01]  /*6110*/  LEA.HI.X.SX32 R3, R0, RZ, 0x1, P0 ;  /* 0x000000ff00037211 */ /* 0x000fe200000f0eff */
[C---:B------:R-:W-:Y:S01]  /*6120*/  IMAD R0, R40.reuse, UR4, RZ ;  /* 0x0000000428007c24 */ /* 0x040fe2000f8e02ff */
[----:B------:R-:W-:Y:S02]  /*6130*/  PLOP3.LUT P0, PT, PT, PT, PT, 0x8, 0x80 ;  /* 0x000000000080781c */ /* 0x000fe40003f0e170 */
[----:B------:R-:W-:Y:S01]  /*6140*/  ISETP.NE.U32.AND P3, PT, RZ, UR40, PT ;  /* 0x00000028ff007c0c */ /* 0x000fe2000bf65070 */
[----:B------:R-:W-:Y:S01]  /*6150*/  IMAD R0, R41, UR52, R0 ;  /* 0x0000003429007c24 */ /* 0x000fe2000f8e0200 */
[----:B------:R-:W-:Y:S01]  /*6160*/  P2R R117, PR, RZ, 0x1 ;  /* 0x00000001ff757803 */ /* 0x000fe20000000000 */
[----:B------:R-:W-:Y:S01]  /*6170*/  IMAD.WIDE.U32 R2, R40, UR52, R2 ;  /* 0x0000003428027c25 */ /* 0x000fe2000f8e0002 */
[----:B------:R-:W-:Y:S02]  /*6180*/  ISETP.NE.U32.AND P1, PT, R92, RZ, PT ;  /* 0x000000ff5c00720c */ /* 0x000fe40003f25070 */
[----:B------:R-:W-:Y:S01]  /*6190*/  ISETP.NE.AND.EX P2, PT, R89, RZ, PT, P2 ;  /* 0x000000ff5900720c */ /* 0x000fe20003f45320 */
[----:B------:R-:W-:Y:S01]  /*61a0*/  IMAD.IADD R0, R3, 0x1, R0 ;  /* 0x0000000103007824 */ /* 0x000fe200078e0200 */
[C---:B------:R-:W-:Y:S02]  /*61b0*/  LEA R4, P0, R2.reuse, UR42, 0x1 ;  /* 0x0000002a02047c11 */ /* 0x040fe4000f8008ff */
[----:B------:R-:W-:Y:S02]  /*61c0*/  ISETP.NE.AND.EX P3, PT, RZ, UR41, PT, P3 ;  /* 0x00000029ff007c0c */ /* 0x000fe4000bf65330 */
[----:B------:R-:W-:Y:S01]  /*61d0*/  LEA.HI.X R5, R2, UR43, R0, 0x1, P0 ;  /* 0x0000002b02057c11 */ /* 0x000fe200080f0c00 */
[----:B-1----:R-:W-:Y:S10]  /*61e0*/  @!P4 BRA `(.L_x_110) ;  /* 0x00000000002cc947 */ /* 0x002ff40003800000 */
[----:B------:R-:W-:Y:S01]  /*61f0*/  ISETP.NE.U32.AND P0, PT, R90, RZ, PT ;  /* 0x000000ff5a00720c */ /* 0x000fe20003f05070 */
[----:B------:R-:W-:Y:S03]  /*6200*/  IMAD.MOV.U32 R98, RZ, RZ, 0x1 ;  /* 0x00000001ff627424 */ /* 0x000fe600078e00ff */
[----:B------:R-:W-:Y:S11]  /*6210*/  ISETP.NE.AND.EX P0, PT, R91, RZ, PT, P0 ;  /* 0x000000ff5b00720c */ /* 0x000ff60003f05300 */
[----:B------:R-:W-:Y:S02]  /*6220*/  @!UPT UIADD3 URZ, UPT, UPT, URZ, URZ, URZ ;  /* 0x000000fffffff290 */ /* 0x000fe4000fffe0ff */
[----:B------:R-:W1:Y:S01]  /*6230*/  @P0 LDC.64 R2, c[0x0][0x888] ;  /* 0x00022200ff020b82 */ /* 0x000e620000000a00 */
[----:B------:R-:W-:Y:S04]  /*6240*/  @P0 IMAD R0, R92, UR52, RZ ;  /* 0x000000345c000c24 */ /* 0x000fe8000f8e02ff */
[----:B-1----:R-:W-:Y:S04]  /*6250*/  @P0 IMAD.WIDE R2, R0, 0x4, R2 ;  /* 0x0000000400020825 */ /* 0x002fe800078e0202 */
[----:B------:R-:W-:Y:S01]  /*6260*/  HFMA2 R0, -RZ, RZ, 0, 5.9604644775390625e-08 ;  /* 0x00000001ff007431 */ /* 0x000fe200000001ff */
[----:B-----5:R1:W5:Y:S04]  /*6270*/  @P0 LDG.E R49, desc[UR46][R2.64] ;  /* 0x0000002e02310981 */ /* 0x020368000c1e1900 */
[----:B------:R-:W-:Y:S01]  /*6280*/  @!P0 PRMT R98, R0, 0x7610, R98 ;  /* 0x0000761000628816 */ /* 0x000fe20000000062 */
[----:B-1----:R-:W2:Y:S06]  /*6290*/  @!P0 LDC R49, c[0x0][0x880] ;  /* 0x00022000ff318b82 */ /* 0x002eac0000000800 */
.L_x_110:
[----:B------:R-:W-:Y:S01]  /*62a0*/  ISETP.NE.AND P5, PT, R117, RZ, PT ;  /* 0x000000ff7500720c */ /* 0x000fe20003fa5270 */
[----:B------:R-:W-:Y:S01]  /*62b0*/  UISETP.NE.AND.EX UP0, UPT, UR43, URZ, UPT, UP0 ;  /* 0x000000ff2b00728c */ /* 0x000fe2000bf05300 */
[----:B------:R-:W-:Y:S01]  /*62c0*/  ISETP.NE.AND.EX P0, PT, R93, RZ, PT, P1 ;  /* 0x000000ff5d00720c */ /* 0x000fe20003f05310 */
[----:B------:R-:W-:Y:S01]  /*62d0*/  IMAD.U32 R2, RZ, RZ, UR5 ;  /* 0x00000005ff027e24 */ /* 0x000fe2000f8e00ff */
[----:B------:R-:W-:Y:S01]  /*62e0*/  LOP3.LUT R107, R107, 0x1, RZ, 0x3c, !PT ;  /* 0x000000016b6b7812 */ /* 0x000fe200078e3cff */
[----:B------:R-:W-:Y:S10]  /*62f0*/  @!P2 BRA `(.L_x_111) ;  /* 0x000000000020a947 */ /* 0x000ff40003800000 */
[----:B------:R-:W-:Y:S04]  /*6300*/  ISETP.NE.U32.AND P2, PT, R86, RZ, PT ;  /* 0x000000ff5600720c */ /* 0x000fe80003f45070 */
[----:B------:R-:W-:Y:S11]  /*6310*/  ISETP.NE.AND.EX P2, PT, R87, RZ, PT, P2 ;  /* 0x000000ff5700720c */ /* 0x000ff60003f45320 */
[----:B------:R-:W-:Y:S02]  /*6320*/  @!UPT UIADD3 URZ, UPT, UPT, URZ, URZ, URZ ;  /* 0x000000fffffff290 */ /* 0x000fe4000fffe0ff */
[----:B------:R-:W1:Y:S01]  /*6330*/  @P2 LDC.64 R6, c[0x0][0x8a8] ;  /* 0x00022a00ff062b82 */ /* 0x000e620000000a00 */
[----:B------:R-:W-:Y:S04]  /*6340*/  @P2 IMAD R0, R88, UR52, RZ ;  /* 0x0000003458002c24 */ /* 0x000fe8000f8e02ff */
[----:B-1----:R-:W-:Y:S05]  /*6350*/  @P2 IMAD.WIDE R6, R0, 0x4, R6 ;  /* 0x0000000400062825 */ /* 0x002fea00078e0206 */
[----:B-----5:R1:W5:Y:S02]  /*6360*/  @P2 LDG.E R47, desc[UR46][R6.64] ;  /* 0x0000002e062f2981 */ /* 0x020364000c1e1900 */
[----:B-1----:R-:W3:Y:S02]  /*6370*/  @!P2 LDC R47, c[0x0][0x8a0] ;  /* 0x00022800ff2fab82 */ /* 0x002ee40000000800 */
.L_x_111:
[----:B------:R-:W-:Y:S05]  /*6380*/  @P3 BRA P0, `(.L_x_112) ;  /* 0x0000000000343947 */ /* 0x000fea0000000000 */
[----:B------:R-:W-:Y:S02]  /*6390*/  ISETP.NE.AND.EX P1, PT, R93, RZ, PT, P1 ;  /* 0x000000ff5d00720c */ /* 0x000fe40003f25310 */
[----:B------:R-:W-:Y:S11]  /*63a0*/  PLOP3.LUT P0, PT, PT, PT, PT, 0x80, 0x8 ;  /* 0x000000000008781c */ /* 0x000ff60003f0f070 */
[----:B------:R-:W-:Y:S02]  /*63b0*/  @P1 LOP3.LUT P2, RZ, R98, 0xff, RZ, 0xc0, !PT ;  /* 0x000000ff62ff1812 */ /* 0x000fe4000784c0ff */
[----:B------:R-:W-:Y:S02]  /*63c0*/  @P1 ISETP.NE.U32.AND P3, PT, RZ, UR40, PT ;  /* 0x00000028ff001c0c */ /* 0x000fe4000bf65070 */
[----:B------:R-:W-:Y:S02]  /*63d0*/  @P1 PLOP3.LUT P0, PT, P2, PT, PT, 0x80, 0x8 ;  /* 0x000000000008181c */ /* 0x000fe4000170f070 */
[C---:B--2--5:R-:W-:Y:S02]  /*63e0*/  @P1 FSETP.NEU.AND P2, PT, R49.reuse, RZ, PT ;  /* 0x000000ff3100120b */ /* 0x064fe40003f4d000 */
[----:B------:R-:W-:Y:S02]  /*63f0*/  @P1 ISETP.NE.AND.EX P3, PT, RZ, UR41, PT, P3 ;  /* 0x00000029ff001c0c */ /* 0x000fe4000bf65330 */
[----:B------:R-:W-:Y:S02]  /*6400*/  @P1 SEL R0, RZ, 0xffffffff, P2 ;  /* 0xffffffffff001807 */ /* 0x000fe40001000000 */
[----:B------:R-:W-:Y:S05]  /*6410*/  @!P1 FSETP.EQ.AND P5, PT, R49, RZ, PT ;  /* 0x000000ff3100920b */ /* 0x000fea0003fa2000 */
[----:B------:R-:W-:Y:S04]  /*6420*/  @!P0 SEL R0, RZ, 0xffffffff, P3 ;  /* 0xffffffffff008807 */ /* 0x000fe80001800000 */
[----:B------:R-:W-:Y:S04]  /*6430*/  @P1 LOP3.LUT R0, R0, 0x1, RZ, 0xc0, !PT ;  /* 0x0000000100001812 */ /* 0x000fe800078ec0ff */
[----:B------:R-:W-:Y:S04]  /*6440*/  @P1 ISETP.EQ.U32.AND P5, PT, R0, 0x1, PT ;  /* 0x000000010000180c */ /* 0x000fe80003fa2070 */
[----:B------:R-:W-:Y:S09]  /*6450*/  P2R R117, PR, RZ, 0x20 ;  /* 0x00000020ff757803 */ /* 0x000ff20000000000 */
.L_x_112:
[----:B------:R-:W-:Y:S05]  /*6460*/  BRA.U !UP0, `(.L_x_113) ;  /* 0x00000001081c7547 */ /* 0x000fea000b800000 */
[----:B------:R-:W-:Y:S02]  /*6470*/  VIADD R0, R111, UR37 ;  /* 0x000000256f007c36 */ /* 0x000fe40008000000 */
[----:B------:R-:W-:Y:S03]  /*6480*/  VIADD R2, R110, UR38 ;  /* 0x000000266e027c36 */ /* 0x000fe60008000000 */
[----:B------:R-:W-:Y:S04]  /*6490*/  ISETP.GE.AND P0, PT, R0, UR49, PT ;  /* 0x0000003100007c0c */ /* 0x000fe8000bf06270 */
[----:B------:R-:W-:Y:S02]  /*64a0*/  ISETP.GE.OR P0, PT, R2, UR48, P0 ;  /* 0x0000003002007c0c */ /* 0x000fe40008706670 */
[----:B------:R-:W-:Y:S11]  /*64b0*/  PRMT R2, RZ, 0x7610, R2 ;  /* 0x00007610ff027816 */ /* 0x000ff60000000002 */
[----:B------:R-:W4:Y:S02]  /*64c0*/  @!P0 LDG.E.U16 R2, desc[UR46][R4.64] ;  /* 0x0000002e04028981 */ /* 0x000f24000c1e1500 */
[----:B----4-:R-:W-:Y:S07]  /*64d0*/  HADD2.F32 R2, -RZ, R2.H0_H0 ;  /* 0x20000002ff027230 */ /* 0x010fee0000004100 */
.L_x_113:
[----:B------:R-:W-:Y:S01]  /*64e0*/  @!P5 SHF.L.U32 R0, R107, 0x1f, RZ ;  /* 0x0000001f6b00d819 */ /* 0x000fe200000006ff */
[----:B------:R-:W-:Y:S01]  /*64f0*/  BSSY B1, `(.L_x_114) ;  /* 0x0000033000017945 */ /* 0x000fe20003800000 */
[C---:B------:R-:W-:Y:S01]  /*6500*/  LEA R120, R84.reuse, UR44, 0x3 ;  /* 0x0000002c54787c11 */ /* 0x040fe2000f8e18ff */
[----:B------:R-:W-:Y:S01]  /*6510*/  IMAD.MOV.U32 R61, RZ, RZ, 0x1 ;  /* 0x00000001ff3d7424 */ /* 0x000fe200078e00ff */
[----:B------:R1:W4:Y:S01]  /*6520*/  @!P5 SYNCS.PHASECHK.TRANS64.TRYWAIT P1, [UR44+0x80], R0 ;  /* 0x00008000ff00d5a7 */ /* 0x000322000802112c */
[----:B------:R-:W-:Y:S01]  /*6530*/  ISETP.NE.U32.AND P3, PT, RZ, UR40, PT ;  /* 0x00000028ff007c0c */ /* 0x000fe2000bf65070 */
[----:B------:R-:W-:Y:S01]  /*6540*/  IMAD R51, R84, 0x80, R85 ;  /* 0x0000008054337824 */ /* 0x000fe200078e0255 */
[----:B--2--5:R-:W-:Y:S01]  /*6550*/  FSETP.NEU.AND P2, PT, R49, RZ, PT ;  /* 0x000000ff3100720b */ /* 0x024fe20003f4d000 */
[----:B------:R-:W-:Y:S01]  /*6560*/  IMAD R119, R113, -0x10, R109 ;  /* 0xfffffff071777824 */ /* 0x000fe200078e026d */
[----:B------:R-:W-:Y:S01]  /*6570*/  ISETP.NE.AND.EX P3, PT, RZ, UR41, PT, P3 ;  /* 0x00000029ff007c0c */ /* 0x000fe2000bf65330 */
[----:B------:R-:W-:Y:S01]  /*6580*/  IMAD.MOV.U32 R60, RZ, RZ, RZ ;  /* 0x000000ffff3c7224 */ /* 0x000fe200078e00ff */
[----:B------:R-:W-:Y:S02]  /*6590*/  SEL R3, RZ, 0xffffffff, P2 ;  /* 0xffffffffff037807 */ /* 0x000fe40001000000 */
[----:B------:R-:W-:Y:S02]  /*65a0*/  CS2R R82, SRZ ;  /* 0x0000000000527805 */ /* 0x000fe4000001ff00 */
[----:B------:R-:W-:Y:S02]  /*65b0*/  SEL R4, RZ, 0xffffffff, P3 ;  /* 0xffffffffff047807 */ /* 0x000fe40001800000 */
[----:B------:R-:W-:Y:S02]  /*65c0*/  CS2R R80, SRZ ;  /* 0x0000000000507805 */ /* 0x000fe4000001ff00 */
[----:B------:R-:W-:Y:S02]  /*65d0*/  LOP3.LUT P3, R118, R98, 0xff, RZ, 0xc0, !PT ;  /* 0x000000ff62767812 */ /* 0x000fe4000786c0ff */
[----:B------:R-:W-:Y:S02]  /*65e0*/  CS2R R74, SRZ ;  /* 0x00000000004a7805 */ /* 0x000fe4000001ff00 */
[----:B------:R-:W-:Y:S02]  /*65f0*/  CS2R R72, SRZ ;  /* 0x0000000000487805 */ /* 0x000fe4000001ff00 */
[----:B------:R-:W-:Y:S02]  /*6600*/  CS2R R66, SRZ ;  /* 0x0000000000427805 */ /* 0x000fe4000001ff00 */
[----:B------:R-:W-:Y:S02]  /*6610*/  @P4 SEL R3, R4, R3, !P3 ;  /* 0x0000000304034207 */ /* 0x000fe40005800000 */
[----:B------:R-:W-:Y:S02]  /*6620*/  CS2R R64, SRZ ;  /* 0x0000000000407805 */ /* 0x000fe4000001ff00 */
[----:B------:R-:W-:Y:S02]  /*6630*/  CS2R R58, SRZ ;  /* 0x00000000003a7805 */ /* 0x000fe4000001ff00 */
[----:B------:R-:W-:Y:S02]  /*6640*/  CS2R R56, SRZ ;  /* 0x0000000000387805 */ /* 0x000fe4000001ff00 */
[----:B------:R-:W-:Y:S02]  /*6650*/  LOP3.LUT R3, R3, 0x1, RZ, 0xc0, !PT ;  /* 0x0000000103037812 */ /* 0x000fe400078ec0ff */
[----:B-1----:R-:W-:Y:S02]  /*6660*/  SHF.L.U32 R0, R106, 0x1f, RZ ;  /* 0x0000001f6a007819 */ /* 0x002fe400000006ff */
[----:B------:R-:W-:Y:S02]  /*6670*/  ISETP.NE.U32.AND P2, PT, R3, 0x1, PT ;  /* 0x000000010300780c */ /* 0x000fe40003f45070 */
[----:B------:R1:W2:Y:S02]  /*6680*/  SYNCS.PHASECHK.TRANS64.TRYWAIT P0, [R120+URZ+0xf0], R0 ;  /* 0x0000f000780075a7 */ /* 0x0002a400080011ff */
[----:B------:R-:W-:Y:S02]  /*6690*/  P2R R62, PR, RZ, 0x4 ;  /* 0x00000004ff3e7803 */ /* 0x000fe40000000000 */
[----:B----4-:R-:W-:Y:S01]  /*66a0*/  @!P5 SEL R61, RZ, 0x1, !P1 ;  /* 0x00000001ff3dd807 */ /* 0x010fe20004800000 */
[----:B-1----:R-:W-:Y:S06]  /*66b0*/  @P5 BRA `(.L_x_115) ;  /* 0x0000000000585947 */ /* 0x002fec0003800000 */
[----:B------:R-:W-:Y:S01]  /*66c0*/  IMAD.MOV.U32 R83, RZ, RZ, RZ ;  /* 0x000000ffff537224 */ /* 0x000fe200078e00ff */
[----:B------:R-:W-:Y:S01]  /*66d0*/  ISETP.NE.AND P1, PT, R61, RZ, PT ;  /* 0x000000ff3d00720c */ /* 0x000fe20003f25270 */
[----:B------:R-:W-:Y:S01]  /*66e0*/  BSSY B0, `(.L_x_116) ;  /* 0x000000c000007945 */ /* 0x000fe20003800000 */
[----:B------:R-:W-:Y:S02]  /*66f0*/  CS2R R58, SRZ ;  /* 0x00000000003a7805 */ /* 0x000fe4000001ff00 */
[----:B------:R-:W-:Y:S02]  /*6700*/  CS2R R56, SRZ ;  /* 0x0000000000387805 */ /* 0x000fe4000001ff00 */
[----:B------:R-:W-:Y:S02]  /*6710*/  CS2R R66, SRZ ;  /* 0x0000000000427805 */ /* 0x000fe4000001ff00 */
[----:B------:R-:W-:Y:S02]  /*6720*/  CS2R R64, SRZ ;  /* 0x0000000000407805 */ /* 0x000fe4000001ff00 */
[----:B------:R-:W-:Y:S02]  /*6730*/  CS2R R74, SRZ ;  /* 0x00000000004a7805 */ /* 0x000fe4000001ff00 */
[----:B------:R-:W-:Y:S02]  /*6740*/  CS2R R72, SRZ ;  /* 0x0000000000487805 */ /* 0x000fe4000001ff00 */
[----:B------:R-:W-:Y:S01]  /*6750*/  CS2R R80, SRZ ;  /* 0x0000000000507805 */ /* 0x000fe2000001ff00 */
[----:B------:R-:W-:Y:S06]  /*6760*/  @P1 BRA `(.L_x_117) ;  /* 0x00000000000c1947 */ /* 0x000fec0003800000 */
[----:B------:R-:W-:Y:S04]  /*6770*/  SHF.L.U32 R4, R107, 0x1f, RZ ;  /* 0x0000001f6b047819 */ /* 0x000fe800000006ff */
[----:B------:R-:W1:Y:S02]  /*6780*/  SYNCS.PHASECHK.TRANS64.TRYWAIT P1, [UR44+0x80], R4 ;  /* 0x00008004ff0075a7 */ /* 0x000e64000802112c */
[----:B-1----:R-:W-:Y:S05]  /*6790*/  @!P1 BRA `(.L_x_118) ;  /* 0x0000004000649947 */ /* 0x002fea0003800000 */
.L_x_117:
[----:B------:R-:W-:Y:S05]  /*67a0*/  BSYNC B0 ;  /* 0x0000000000007941 */ /* 0x000fea0003800000 */
.L_x_116:
[----:B------:R-:W-:Y:S01]  /*67b0*/  ISETP.NE.AND P1, PT, R62, RZ, PT ;  /* 0x000000ff3e00720c */ /* 0x000fe20003f25270 */
[----:B------:R-:W-:Y:S11]  /*67c0*/  HFMA2 R60, -RZ, RZ, 0, 5.9604644775390625e-08 ;  /* 0x00000001ff3c7431 */ /* 0x000ff600000001ff */
[----:B------:R-:W-:Y:S01]  /*67d0*/  @!UPT UIADD3 URZ, UPT, UPT, URZ, URZ, URZ ;  /* 0x000000fffffff290 */ /* 0x000fe2000fffe0ff */
[----:B------:R4:W1:Y:S04]  /*67e0*/  @P1 LDS.128 R56, [R112] ;  /* 0x0000000070381984 */ /* 0x0008680000000c00 */
[----:B------:R4:W1:Y:S04]  /*67f0*/  @P1 LDS.128 R64, [R109+0x10] ;  /* 0x000010006d401984 */ /* 0x0008680000000c00 */
[----:B------:R4:W1:Y:S04]  /*6800*/  @P1 LDS.128 R72, [R108+0x20] ;  /* 0x000020006c481984 */ /* 0x0008680000000c00 */
[----:B------:R4:W1:Y:S02]  /*6810*/  @P1 LDS.128 R80, [R119+0x30] ;  /* 0x0000300077501984 */ /* 0x0008640000000c00 */
.L_x_115:
[----:B------:R-:W-:Y:S05]  /*6820*/  BSYNC B1 ;  /* 0x0000000000017941 */ /* 0x000fea0003800000 */
.L_x_114:
[----:B-1----:R-:W-:Y:S04]  /*6830*/  SHF.R.U32.HI R3, RZ, 0x15, R51 ;  /* 0x00000015ff037819 */ /* 0x002fe80000011633 */
[----:B------:R-:W-:Y:S01]  /*6840*/  LOP3.LUT P1, RZ, R3, 0x3, R99, 0x48, !PT ;  /* 0x0000000303ff7812 */ /* 0x000fe20007824863 */
[----:B------:R-:W-:Y:S01]  /*6850*/  @!UPT UIADD3 URZ, UPT, UPT, URZ, URZ, URZ ;  /* 0x000000fffffff290 */ /* 0x000fe2000fffe0ff */
[----:B--2---:R-:W-:Y:S11]  /*6860*/  @P0 BRA `(.L_x_119) ;  /* 0x0000000000080947 */ /* 0x004ff60003800000 */
[----:B------:R-:W1:Y:S02]  /*6870*/  SYNCS.PHASECHK.TRANS64.TRYWAIT P0, [R120+URZ+0xf0], R0 ;  /* 0x0000f000780075a7 */ /* 0x000e6400080011ff */
[----:B-1----:R-:W-:Y:S05]  /*6880*/  @!P0 BRA `(.L_x_120) ;  /* 0x0000004000408947 */ /* 0x002fea0003800000 */
.L_x_119:
[----:B------:R-:W-:Y:S05]  /*6890*/  @!P1 BRA `(.L_x_121) ;  /* 0x0000000000409947 */ /* 0x000fea0003800000 */
[----:B------:R-:W2:Y:S01]  /*68a0*/  LDCU.64 UR8, c[0x4][0x70] ;  /* 0x01000e00ff0877ac */ /* 0x000ea20008000a00 */
[----:B------:R-:W-:Y:S01]  /*68b0*/  MOV R15, 0x0 ;  /* 0x00000000000f7802 */ /* 0x000fe20000000f00 */
[----:B------:R-:W-:Y:S02]  /*68c0*/  HFMA2 R12, -RZ, RZ, 0, 5.9604644775390625e-08 ;  /* 0x00000001ff0c7431 */ /* 0x000fe400000001ff */
[----:B------:R-:W-:Y:S02]  /*68d0*/  IMAD.MOV.U32 R8, RZ, RZ, 0x192 ;  /* 0x00000192ff087424 */ /* 0x000fe400078e00ff */
[----:B------:R-:W-:Y:S01]  /*68e0*/  IMAD.MOV.U32 R13, RZ, RZ, RZ ;  /* 0x000000ffff0d7224 */ /* 0x000fe200078e00ff */
[----:B------:R-:W5:Y:S01]  /*68f0*/  LDCU.64 UR6, c[0x4][0x78] ;  /* 0x01000f00ff0677ac */ /* 0x000f620008000a00 */
[----:B------:R-:W1:Y:S01]  /*6900*/  LDC.64 R14, c[0x4][R15] ;  /* 0x010000000f0e7b82 */ /* 0x000e620000000a00 */
[----:B------:R-:W3:Y:S01]  /*6910*/  LDCU.64 UR4, c[0x4][0x10] ;  /* 0x01000200ff0477ac */ /* 0x000ee20008000a00 */
[----:B--2---:R-:W-:Y:S01]  /*6920*/  MOV R5, UR9 ;  /* 0x0000000900057c02 */ /* 0x004fe20008000f00 */
[----:B------:R-:W-:Y:S01]  /*6930*/  IMAD.U32 R4, RZ, RZ, UR8 ;  /* 0x00000008ff047e24 */ /* 0x000fe2000f8e00ff */
[----:B-----5:R-:W-:Y:S01]  /*6940*/  MOV R7, UR7 ;  /* 0x0000000700077c02 */ /* 0x020fe20008000f00 */
[----:B------:R-:W-:Y:S01]  /*6950*/  IMAD.U32 R6, RZ, RZ, UR6 ;  /* 0x00000006ff067e24 */ /* 0x000fe2000f8e00ff */
[----:B---3--:R-:W-:Y:S01]  /*6960*/  MOV R11, UR5 ;  /* 0x00000005000b7c02 */ /* 0x008fe20008000f00 */
[----:B------:R-:W-:Y:S02]  /*6970*/  IMAD.U32 R10, RZ, RZ, UR4 ;  /* 0x00000004ff0a7e24 */ /* 0x000fe4000f8e00ff */
[----:B------:R-:W-:Y:S07]  /*6980*/  LEPC R20, `(.L_x_121) ;  /* 0x000000001014794e */ /* 0x000fee0000000000 */
[----:B-1--4-:R-:W-:Y:S05]  /*6990*/  CALL.ABS.NOINC R14 ;  /* 0x000000000e007343 */ /* 0x012fea0003c00000 */
.L_x_121:
[----:B------:R-:W-:Y:S05]  /*69a0*/  WARPSYNC.ALL ;  /* 0x0000000000007948 */ /* 0x000fea0003800000 */
[----:B------:R-:W-:Y:S01]  /*69b0*/  R2UR UR4, R51 ;  /* 0x00000000330472ca */ /* 0x000fe200000e0000 */
[--C-:B------:R-:W-:Y:S01]  /*69c0*/  HADD2.F32 R48, -RZ, R56.reuse.H0_H0 ;  /* 0x20000038ff307230 */ /* 0x100fe20000004100 */
[----:B------:R-:W-:Y:S01]  /*69d0*/  ISETP.NE.AND P0, PT, R114, RZ, PT ;  /* 0x000000ff7200720c */ /* 0x000fe20003f05270 */
[----:B------:R-:W-:Y:S01]  /*69e0*/  HADD2.F32 R50, -RZ, R56.H1_H1 ;  /* 0x30000038ff327230 */ /* 0x000fe20000004100 */
[----:B------:R-:W-:Y:S09]  /*69f0*/  BSSY.RECONVERGENT B0, `(.L_x_122) ;  /* 0x000008a000007945 */ /* 0x000ff20003800200 */
[----:B------:R-:W1:Y:S02]  /*6a00*/  LDTM.x32 R4, tmem[UR4] ;  /* 0x00000004000479ee */ /* 0x000e6400082c0000 */
[C-C-:B-1-3--:R-:W-:Y:S01]  /*6a10*/  FFMA R0, R47.reuse, R4, R2.reuse ;  /* 0x000000042f007223 */ /* 0x14afe20000000002 */
[C-C-:B------:R-:W-:Y:S01]  /*6a20*/  FFMA R3, R47.reuse, R5, R2.reuse ;  /* 0x000000052f037223 */ /* 0x140fe20000000002 */
        /* <DEDUP_REMOVED lines=27> */
[--C-:B------:R-:W-:Y:S02]  /*6be0*/  HADD2.F32 R32, -RZ, R57.reuse.H0_H0 ;  /* 0x20000039ff207230 */ /* 0x100fe40000004100 */
[C-C-:B------:R-:W-:Y:S01]  /*6bf0*/  FFMA R29, R47.reuse, R33, R2.reuse ;  /* 0x000000212f1d7223 */ /* 0x140fe20000000002 */
[----:B------:R-:W-:Y:S02]  /*6c00*/  HADD2.F32 R33, -RZ, R57.H1_H1 ;  /* 0x30000039ff217230 */ /* 0x000fe40000004100 */
[C-C-:B------:R-:W-:Y:S01]  /*6c10*/  FFMA R34, R47.reuse, R34, R2.reuse ;  /* 0x000000222f227223 */ /* 0x140fe20000000002 */
[----:B------:R-:W-:Y:S01]  /*6c20*/  FFMA R35, R47, R35, R2 ;  /* 0x000000232f237223 */ /* 0x000fe20000000002 */
[C---:B------:R-:W-:Y:S01]  /*6c30*/  FFMA R0, R49.reuse, R48, R0 ;  /* 0x0000003031007223 */ /* 0x040fe20000000000 */
[--C-:B------:R-:W-:Y:S02]  /*6c40*/  HADD2.F32 R48, -RZ, R58.reuse.H0_H0 ;  /* 0x2000003aff307230 */ /* 0x100fe40000004100 */
[C---:B------:R-:W-:Y:S01]  /*6c50*/  FFMA R3, R49.reuse, R50, R3 ;  /* 0x0000003231037223 */ /* 0x040fe20000000003 */
[C---:B------:R-:W-:Y:S01]  /*6c60*/  FFMA R6, R49.reuse, R32, R6 ;  /* 0x0000002031067223 */ /* 0x040fe20000000006 */
[----:B------:R-:W-:Y:S02]  /*6c70*/  HADD2.F32 R32, -RZ, R58.H1_H1 ;  /* 0x3000003aff207230 */ /* 0x000fe40000004100 */
[C---:B------:R-:W-:Y:S01]  /*6c80*/  FFMA R7, R49.reuse, R33, R7 ;  /* 0x0000002131077223 */ /* 0x040fe20000000007 */
[----:B------:R-:W-:Y:S01]  /*6c90*/  FFMA R4, R49, R48, R4 ;  /* 0x0000003031047223 */ /* 0x000fe20000000004 */
[----:B------:R-:W-:Y:S01]  /*6ca0*/  F2FP.RELU.F16.F32.PACK_AB R52, R3, R0 ;  /* 0x000000000334723e */ /* 0x000fe200000008ff */
[--C-:B------:R-:W-:Y:S02]  /*6cb0*/  HADD2.F32 R0, -RZ, R59.reuse.H0_H0 ;  /* 0x2000003bff007230 */ /* 0x100fe40000004100 */
[----:B------:R-:W-:Y:S01]  /*6cc0*/  FFMA R5, R49, R32, R5 ;  /* 0x0000002031057223 */ /* 0x000fe20000000005 */
[----:B------:R-:W-:Y:S01]  /*6cd0*/  HADD2.F32 R3, -RZ, R59.H1_H1 ;  /* 0x3000003bff037230 */ /* 0x000fe20000004100 */
[----:B------:R-:W-:Y:S01]  /*6ce0*/  F2FP.RELU.F16.F32.PACK_AB R53, R7, R6 ;  /* 0x000000060735723e */ /* 0x000fe200000008ff */
[----:B------:R-:W-:Y:S02]  /*6cf0*/  HADD2.F32 R6, -RZ, R83.H1_H1 ;  /* 0x30000053ff067230 */ /* 0x000fe40000004100 */
[C---:B------:R-:W-:Y:S01]  /*6d00*/  FFMA R10, R49.reuse, R0, R10 ;  /* 0x00000000310a7223 */ /* 0x040fe2000000000a */
[--C-:B------:R-:W-:Y:S02]  /*6d10*/  HADD2.F32 R0, -RZ, R64.reuse.H0_H0 ;  /* 0x20000040ff007230 */ /* 0x100fe40000004100 */
[----:B------:R-:W-:Y:S01]  /*6d20*/  FFMA R11, R49, R3, R11 ;  /* 0x00000003310b7223 */ /* 0x000fe2000000000b */
[----:B------:R-:W-:Y:S01]  /*6d30*/  F2FP.RELU.F16.F32.PACK_AB R54, R5, R4 ;  /* 0x000000040536723e */ /* 0x000fe200000008ff */
[----:B------:R-:W-:Y:S02]  /*6d40*/  HADD2.F32 R3, -RZ, R64.H1_H1 ;  /* 0x30000040ff037230 */ /* 0x000fe40000004100 */
[----:B------:R-:W-:Y:S01]  /*6d50*/  FFMA R8, R49, R0, R8 ;  /* 0x0000000031087223 */ /* 0x000fe20000000008 */
[--C-:B------:R-:W-:Y:S01]  /*6d60*/  HADD2.F32 R4, -RZ, R65.reuse.H0_H0 ;  /* 0x20000041ff047230 */ /* 0x100fe20000004100 */
[----:B------:R-:W-:Y:S01]  /*6d70*/  F2FP.RELU.F16.F32.PACK_AB R55, R11, R10 ;  /* 0x0000000a0b37723e */ /* 0x000fe200000008ff */
[----:B------:R-:W-:Y:S02]  /*6d80*/  HADD2.F32 R0, -RZ, R65.H1_H1 ;  /* 0x30000041ff007230 */ /* 0x000fe40000004100 */
[C---:B------:R-:W-:Y:S01]  /*6d90*/  FFMA R9, R49.reuse, R3, R9 ;  /* 0x0000000331097223 */ /* 0x040fe20000000009 */
[--C-:B------:R-:W-:Y:S02]  /*6da0*/  HADD2.F32 R3, -RZ, R66.reuse.H0_H0 ;  /* 0x20000042ff037230 */ /* 0x100fe40000004100 */
[C---:B------:R-:W-:Y:S01]  /*6db0*/  FFMA R14, R49.reuse, R4, R14 ;  /* 0x00000004310e7223 */ /* 0x040fe2000000000e */
[----:B------:R1:W-:Y:S01]  /*6dc0*/  STS.128 [R112], R52 ;  /* 0x0000003470007388 */ /* 0x0003e20000000c00 */
[C---:B------:R-:W-:Y:S01]  /*6dd0*/  FFMA R15, R49.reuse, R0, R15 ;  /* 0x00000000310f7223 */ /* 0x040fe2000000000f */
[----:B------:R-:W-:Y:S02]  /*6de0*/  HADD2.F32 R0, -RZ, R66.H1_H1 ;  /* 0x30000042ff007230 */ /* 0x000fe40000004100 */
[----:B------:R-:W-:Y:S01]  /*6df0*/  FFMA R12, R49, R3, R12 ;  /* 0x00000003310c7223 */ /* 0x000fe2000000000c */
[--C-:B------:R-:W-:Y:S01]  /*6e00*/  HADD2.F32 R4, -RZ, R67.reuse.H0_H0 ;  /* 0x20000043ff047230 */ /* 0x100fe20000004100 */
[----:B------:R-:W-:Y:S01]  /*6e10*/  F2FP.RELU.F16.F32.PACK_AB R8, R9, R8 ;  /* 0x000000080908723e */ /* 0x000fe200000008ff */
[--C-:B------:R-:W-:Y:S02]  /*6e20*/  HADD2.F32 R3, -RZ, R72.reuse.H0_H0 ;  /* 0x20000048ff037230 */ /* 0x100fe40000004100 */
[C---:B------:R-:W-:Y:S01]  /*6e30*/  FFMA R13, R49.reuse, R0, R13 ;  /* 0x00000000310d7223 */ /* 0x040fe2000000000d */
[----:B------:R-:W-:Y:S02]  /*6e40*/  HADD2.F32 R0, -RZ, R67.H1_H1 ;  /* 0x30000043ff007230 */ /* 0x000fe40000004100 */
[----:B------:R-:W-:Y:S01]  /*6e50*/  FFMA R18, R49, R4, R18 ;  /* 0x0000000431127223 */ /* 0x000fe20000000012 */
[----:B------:R-:W-:Y:S01]  /*6e60*/  HADD2.F32 R4, -RZ, R72.H1_H1 ;  /* 0x30000048ff047230 */ /* 0x000fe20000004100 */
[----:B------:R-:W-:Y:S01]  /*6e70*/  F2FP.RELU.F16.F32.PACK_AB R9, R15, R14 ;  /* 0x0000000e0f09723e */ /* 0x000fe200000008ff */
[----:B------:R-:W-:Y:S02]  /*6e80*/  HADD2.F32 R5, -RZ, R83.H0_H0 ;  /* 0x20000053ff057230 */ /* 0x000fe40000004100 */
[C---:B------:R-:W-:Y:S01]  /*6e90*/  FFMA R19, R49.reuse, R0, R19 ;  /* 0x0000000031137223 */ /* 0x040fe20000000013 */
[--C-:B------:R-:W-:Y:S02]  /*6ea0*/  HADD2.F32 R0, -RZ, R73.reuse.H0_H0 ;  /* 0x20000049ff007230 */ /* 0x100fe40000004100 */
[C---:B------:R-:W-:Y:S01]  /*6eb0*/  FFMA R16, R49.reuse, R3, R16 ;  /* 0x0000000331107223 */ /* 0x040fe20000000010 */
[----:B------:R-:W-:Y:S01]  /*6ec0*/  FFMA R17, R49, R4, R17 ;  /* 0x0000000431117223 */ /* 0x000fe20000000011 */
[----:B------:R-:W-:Y:S01]  /*6ed0*/  HADD2.F32 R3, -RZ, R73.H1_H1 ;  /* 0x30000049ff037230 */ /* 0x000fe20000004100 */
[----:B------:R-:W-:Y:S01]  /*6ee0*/  F2FP.RELU.F16.F32.PACK_AB R10, R13, R12 ;  /* 0x0000000c0d0a723e */ /* 0x000fe200000008ff */
[----:B------:R-:W-:Y:S01]  /*6ef0*/  FFMA R22, R49, R0, R22 ;  /* 0x0000000031167223 */ /* 0x000fe20000000016 */
[--C-:B------:R-:W-:Y:S01]  /*6f00*/  HADD2.F32 R0, -RZ, R74.reuse.H0_H0 ;  /* 0x2000004aff007230 */ /* 0x100fe20000004100 */
[----:B------:R-:W-:Y:S01]  /*6f10*/  F2FP.RELU.F16.F32.PACK_AB R11, R19, R18 ;  /* 0x00000012130b723e */ /* 0x000fe200000008ff */
[----:B------:R-:W-:Y:S01]  /*6f20*/  FFMA R23, R49, R3, R23 ;  /* 0x0000000331177223 */ /* 0x000fe20000000017 */
[----:B------:R-:W-:Y:S01]  /*6f30*/  HADD2.F32 R3, -RZ, R74.H1_H1 ;  /* 0x3000004aff037230 */ /* 0x000fe20000004100 */
[----:B------:R-:W-:Y:S01]  /*6f40*/  F2FP.RELU.F16.F32.PACK_AB R16, R17, R16 ;  /* 0x000000101110723e */ /* 0x000fe200000008ff */
[C---:B------:R-:W-:Y:S01]  /*6f50*/  FFMA R20, R49.reuse, R0, R20 ;  /* 0x0000000031147223 */ /* 0x040fe20000000014 */
[----:B------:R1:W-:Y:S01]  /*6f60*/  STS.128 [R109+0x10], R8 ;  /* 0x000010086d007388 */ /* 0x0003e20000000c00 */
[--C-:B------:R-:W-:Y:S02]  /*6f70*/  HADD2.F32 R4, -RZ, R75.reuse.H0_H0 ;  /* 0x2000004bff047230 */ /* 0x100fe40000004100 */
[----:B------:R-:W-:Y:S01]  /*6f80*/  FFMA R21, R49, R3, R21 ;  /* 0x0000000331157223 */ /* 0x000fe20000000015 */
[----:B------:R-:W-:Y:S01]  /*6f90*/  HADD2.F32 R0, -RZ, R75.H1_H1 ;  /* 0x3000004bff007230 */ /* 0x000fe20000004100 */
[----:B------:R-:W-:Y:S01]  /*6fa0*/  F2FP.RELU.F16.F32.PACK_AB R17, R23, R22 ;  /* 0x000000161711723e */ /* 0x000fe200000008ff */
[--C-:B------:R-:W-:Y:S02]  /*6fb0*/  HADD2.F32 R3, -RZ, R80.reuse.H0_H0 ;  /* 0x20000050ff037230 */ /* 0x100fe40000004100 */
[C---:B------:R-:W-:Y:S01]  /*6fc0*/  FFMA R26, R49.reuse, R4, R26 ;  /* 0x00000004311a7223 */ /* 0x040fe2000000001a */
[--C-:B------:R-:W-:Y:S02]  /*6fd0*/  HADD2.F32 R4, -RZ, R81.reuse.H0_H0 ;  /* 0x20000051ff047230 */ /* 0x100fe40000004100 */
[C---:B------:R-:W-:Y:S01]  /*6fe0*/  FFMA R27, R49.reuse, R0, R27 ;  /* 0x00000000311b7223 */ /* 0x040fe2000000001b */
[----:B------:R-:W-:Y:S02]  /*6ff0*/  HADD2.F32 R0, -RZ, R80.H1_H1 ;  /* 0x30000050ff007230 */ /* 0x000fe40000004100 */
[----:B------:R-:W-:Y:S01]  /*7000*/  FFMA R24, R49, R3, R24 ;  /* 0x0000000331187223 */ /* 0x000fe20000000018 */
[--C-:B------:R-:W-:Y:S01]  /*7010*/  HADD2.F32 R3, -RZ, R82.reuse.H0_H0 ;  /* 0x20000052ff037230 */ /* 0x100fe20000004100 */
[----:B------:R-:W-:Y:S01]  /*7020*/  F2FP.RELU.F16.F32.PACK_AB R18, R21, R20 ;  /* 0x000000141512723e */ /* 0x000fe200000008ff */
[C---:B------:R-:W-:Y:S01]  /*7030*/  FFMA R25, R49.reuse, R0, R25 ;  /* 0x0000000031197223 */ /* 0x040fe20000000019 */
[----:B------:R-:W-:Y:S02]  /*7040*/  HADD2.F32 R0, -RZ, R81.H1_H1 ;  /* 0x30000051ff007230 */ /* 0x000fe40000004100 */
[----:B------:R-:W-:Y:S01]  /*7050*/  FFMA R30, R49, R4, R30 ;  /* 0x00000004311e7223 */ /* 0x000fe2000000001e */
[----:B------:R-:W-:Y:S01]  /*7060*/  HADD2.F32 R4, -RZ, R82.H1_H1 ;  /* 0x30000052ff047230 */ /* 0x000fe20000004100 */
[----:B------:R-:W-:Y:S01]  /*7070*/  F2FP.RELU.F16.F32.PACK_AB R19, R27, R26 ;  /* 0x0000001a1b13723e */ /* 0x000fe200000008ff */
[C---:B------:R-:W-:Y:S01]  /*7080*/  FFMA R31, R49.reuse, R0, R31 ;  /* 0x00000000311f7223 */ /* 0x040fe2000000001f */
[C---:B------:R-:W-:Y:S02]  /*7090*/  FFMA R28, R49.reuse, R3, R28 ;  /* 0x00000003311c7223 */ /* 0x040fe4000000001c */
[C---:B------:R-:W-:Y:S01]  /*70a0*/  FFMA R29, R49.reuse, R4, R29 ;  /* 0x00000004311d7223 */ /* 0x040fe2000000001d */
[----:B------:R1:W-:Y:S01]  /*70b0*/  STS.128 [R108+0x20], R16 ;  /* 0x000020106c007388 */ /* 0x0003e20000000c00 */
[C---:B------:R-:W-:Y:S01]  /*70c0*/  FFMA R34, R49.reuse, R5, R34 ;  /* 0x0000000531227223 */ /* 0x040fe20000000022 */
[----:B------:R-:W-:Y:S01]  /*70d0*/  FFMA R35, R49, R6, R35 ;  /* 0x0000000631237223 */ /* 0x000fe20000000023 */
[----:B------:R-:W-:Y:S02]  /*70e0*/  F2FP.RELU.F16.F32.PACK_AB R24, R25, R24 ;  /* 0x000000181918723e */ /* 0x000fe400000008ff */
[----:B------:R-:W-:Y:S02]  /*70f0*/  F2FP.RELU.F16.F32.PACK_AB R25, R31, R30 ;  /* 0x0000001e1f19723e */ /* 0x000fe400000008ff */
[----:B------:R-:W-:Y:S02]  /*7100*/  F2FP.RELU.F16.F32.PACK_AB R26, R29, R28 ;  /* 0x0000001c1d1a723e */ /* 0x000fe400000008ff */
[----:B------:R-:W-:Y:S05]  /*7110*/  F2FP.RELU.F16.F32.PACK_AB R27, R35, R34 ;  /* 0x00000022231b723e */ /* 0x000fea00000008ff */
[----:B------:R1:W-:Y:S01]  /*7120*/  STS.128 [R119+0x30], R24 ;  /* 0x0000301877007388 */ /* 0x0003e20000000c00 */
[----:B------:R-:W-:Y:S01]  /*7130*/  @!PT LDS RZ, [RZ] ;  /* 0x00000000fffff984 */ /* 0x000fe20000000800 */
[----:B------:R-:W-:Y:S01]  /*7140*/  @!PT LDS RZ, [RZ] ;  /* 0x00000000fffff984 */ /* 0x000fe20000000800 */
[----:B------:R-:W-:Y:S01]  /*7150*/  @!PT LDS RZ, [RZ] ;  /* 0x00000000fffff984 */ /* 0x000fe20000000800 */
[----:B------:R-:W-:Y:S01]  /*7160*/  @!PT LDS RZ, [RZ] ;  /* 0x00000000fffff984 */ /* 0x000fe20000000800 */
[----:B------:R2:W-:Y:S07]  /*7170*/  MEMBAR.ALL.CTA ;  /* 0x0000000000007992 */ /* 0x0005ee0000008000 */
[----:B--2---:R-:W2:Y:S02]  /*7180*/  FENCE.VIEW.ASYNC.S ;  /* 0x00000000000073c6 */ /* 0x004ea40000000000 */
[----:B--2---:R-:W-:Y:S06]  /*7190*/  BAR.SYNC.DEFER_BLOCKING 0x1, 0x80 ;  /* 0x0042000000007b1d */ /* 0x004fec0000010000 */
[----:B------:R-:W-:Y:S05]  /*71a0*/  @P0 BRA `(.L_x_123) ;  /* 0x0000000000380947 */ /* 0x000fea0003800000 */
[----:B------:R-:W-:Y:S02]  /*71b0*/  UIADD3 UR4, UPT, UPT, UR44, 0x200, URZ ;  /* 0x000002002c047890 */ /* 0x000fe4000fffe0ff */
[----:B------:R-:W-:Y:S01]  /*71c0*/  UIADD3 UR8, UP0, UPT, UR54, 0x680, URZ ;  /* 0x0000068036087890 */ /* 0x000fe2000ff1e0ff */
[----:B------:R-:W-:Y:S01]  /*71d0*/  UMOV UR39, UR52 ;  /* 0x0000003400277c82 */ /* 0x000fe20008000000 */
[----:B------:R-:W-:Y:S02]  /*71e0*/  UIADD3 UR5, UPT, UPT, UR37, 0x80, URZ ;  /* 0x0000008025057890 */ /* 0x000fe4000fffe0ff */
[----:B------:R-:W-:Y:S01]  /*71f0*/  MOV R101, UR4 ;  /* 0x0000000400657c02 */ /* 0x000fe20008000f00 */
[----:B------:R-:W-:Y:S02]  /*7200*/  UIADD3.X UR9, UPT, UPT, URZ, UR55, URZ, UP0, !UPT ;  /* 0x00000037ff097290 */ /* 0x000fe400087fe4ff */
[----:B------:R-:W-:Y:S01]  /*7210*/  UIADD3 UR4, UPT, UPT, UR44, 0x1200, URZ ;  /* 0x000012002c047890 */ /* 0x000fe2000fffe0ff */
[----:B------:R-:W-:Y:S01]  /*7220*/  R2UR UR36, R101 ;  /* 0x00000000652472ca */ /* 0x000fe200000e0000 */
[----:B------:R-:W-:Y:S01]  /*7230*/  UMOV UR6, UR38 ;  /* 0x0000002600067c82 */ /* 0x000fe20008000000 */
[----:B------:R-:W-:Y:S11]  /*7240*/  UMOV UR7, UR52 ;  /* 0x0000003400077c82 */ /* 0x000ff60008000000 */
[----:B------:R2:W-:Y:S01]  /*7250*/  UTMASTG.3D [UR36], [UR8] ;  /* 0x00000024080073b5 */ /* 0x0005e20008010000 */
[----:B------:R2:W-:Y:S01]  /*7260*/  UTMASTG.3D [UR4], [UR8] ;  /* 0x00000004080073b5 */ /* 0x0005e20008010000 */
[----:B------:R0:W-:Y:S01]  /*7270*/  UTMACMDFLUSH ;  /* 0x00000000000079b7 */ /* 0x0001e20000000000 */
[----:B--2---:R-:W-:Y:S04]  /*7280*/  DEPBAR.LE SB0, 0x1 ;  /* 0x000080400000791a */ /* 0x004fe80000000000 */
.L_x_123:
[----:B------:R-:W-:Y:S05]  /*7290*/  BSYNC.RECONVERGENT B0 ;  /* 0x0000000000007941 */ /* 0x000fea0003800200 */
.L_x_122:
[----:B------:R-:W-:Y:S01]  /*72a0*/  BAR.SYNC.DEFER_BLOCKING 0x1, 0x80 ;  /* 0x0042000000007b1d */ /* 0x000fe20000010000 */
[----:B------:R-:W-:Y:S01]  /*72b0*/  ISETP.NE.AND P1, PT, R117, RZ, PT ;  /* 0x000000ff7500720c */ /* 0x000fe20003f25270 */
[----:B------:R-:W-:Y:S01]  /*72c0*/  UISETP.NE.AND UP0, UPT, UR50, URZ, UPT ;  /* 0x000000ff3200728c */ /* 0x000fe2000bf05270 */
[----:B------:R-:W-:Y:S11]  /*72d0*/  LEA R3, R60, UR44, 0x3 ;  /* 0x0000002c3c037c11 */ /* 0x000ff6000f8e18ff */
[----:B------:R-:W-:Y:S01]  /*72e0*/  @!P1 SHF.L.U32 R4, R107, 0x1f, RZ ;  /* 0x0000001f6b049819 */ /* 0x000fe200000006ff */
[----:B------:R-:W-:Y:S06]  /*72f0*/  BRA.U !UP0, `(.L_x_124) ;  /* 0x0000000108247547 */ /* 0x000fec000b800000 */
[----:B------:R-:W-:Y:S01]  /*7300*/  IMAD.U32 R5, RZ, RZ, UR51 ;  /* 0x00000033ff057e24 */ /* 0x000fe2000f8e00ff */
[----:B------:R-:W-:Y:S01]  /*7310*/  MOV R0, UR45 ;  /* 0x0000002d00007c02 */ /* 0x000fe20008000f00 */
[----:B------:R-:W-:Y:S03]  /*7320*/  UIADD3 UR51, UPT, UPT, UR51, 0x1, URZ ;  /* 0x0000000133337890 */ /* 0x000fe6000fffe0ff */
[----:B------:R-:W-:Y:S01]  /*7330*/  @!P1 LEA R5, R5, UR44, 0x3 ;  /* 0x0000002c05059c11 */ /* 0x000fe2000f8e18ff */
[----:B------:R-:W-:Y:S04]  /*7340*/  UISETP.NE.AND UP0, UPT, UR51, 0x4, UPT ;  /* 0x000000043300788c */ /* 0x000fe8000bf05270 */
[----:B------:R-:W-:Y:S01]  /*7350*/  @!P1 VIADD R5, R5, 0xa0 ;  /* 0x000000a005059836 */ /* 0x000fe20000000000 */
[----:B------:R-:W-:Y:S04]  /*7360*/  USEL UR51, UR51, URZ, UP0 ;  /* 0x000000ff33337287 */ /* 0x000fe80008000000 */
[----:B------:R-:W-:Y:S04]  /*7370*/  @!P1 PRMT R0, R0, 0x654, R5 ;  /* 0x0000065400009816 */ /* 0x000fe80000000005 */
[----:B------:R2:W-:Y:S04]  /*7380*/  @!P1 SYNCS.ARRIVE.TRANS64.RED.A1T0 RZ, [R0+URZ], RZ ;  /* 0x000000ff00ff99a7 */ /* 0x0005e800081004ff */
.L_x_124:
[----:B------:R-:W3:Y:S01]  /*7390*/  @!P1 SYNCS.PHASECHK.TRANS64.TRYWAIT P0, [R3+URZ+0x80], R4 ;  /* 0x00008004030095a7 */ /* 0x000ee200080011ff */
[----:B------:R-:W-:Y:S01]  /*73a0*/  BSSY B1, `(.L_x_125) ;  /* 0x0000016000017945 */ /* 0x000fe20003800000 */
[----:B---3--:R-:W-:Y:S03]  /*73b0*/  @!P1 SEL R61, RZ, 0x1, !P0 ;  /* 0x00000001ff3d9807 */ /* 0x008fe60004000000 */
[----:B------:R-:W-:Y:S05]  /*73c0*/  @P1 BRA `(.L_x_126) ;  /* 0x00000000004c1947 */ /* 0x000fea0003800000 */
[----:B------:R-:W-:Y:S01]  /*73d0*/  ISETP.NE.AND P0, PT, R61, RZ, PT ;  /* 0x000000ff3d00720c */ /* 0x000fe20003f05270 */
[----:B------:R-:W-:Y:S01]  /*73e0*/  BSSY B0, `(.L_x_127) ;  /* 0x000000b000007945 */ /* 0x000fe20003800000 */
[----:B------:R-:W-:Y:S11]  /*73f0*/  ISETP.NE.AND P1, PT, R62, RZ, PT ;  /* 0x000000ff3e00720c */ /* 0x000ff60003f25270 */
[----:B------:R-:W-:Y:S02]  /*7400*/  @!UPT UIADD3 URZ, UPT, UPT, URZ, URZ, URZ ;  /* 0x000000fffffff290 */ /* 0x000fe4000fffe0ff */
[C---:B------:R-:W-:Y:S01]  /*7410*/  @P1 IMAD R7, R60.reuse, 0x2000, R112 ;  /* 0x000020003c071824 */ /* 0x040fe200078e0270 */
[C---:B------:R-:W-:Y:S01]  /*7420*/  @P1 LEA R5, R60.reuse, R108, 0xd ;  /* 0x0000006c3c051211 */ /* 0x040fe200078e68ff */
[C---:B------:R-:W-:Y:S02]  /*7430*/  @P1 IMAD R6, R60.reuse, 0x2000, R109 ;  /* 0x000020003c061824 */ /* 0x040fe400078e026d */
[----:B------:R-:W-:Y:S01]  /*7440*/  @P1 IMAD R4, R60, 0x2000, R119 ;  /* 0x000020003c041824 */ /* 0x000fe200078e0277 */
[----:B------:R-:W-:Y:S06]  /*7450*/  @P0 BRA `(.L_x_128) ;  /* 0x00000000000c0947 */ /* 0x000fec0003800000 */
[----:B--2---:R-:W-:Y:S04]  /*7460*/  SHF.L.U32 R0, R107, 0x1f, RZ ;  /* 0x0000001f6b007819 */ /* 0x004fe800000006ff */
[----:B------:R-:W2:Y:S02]  /*7470*/  SYNCS.PHASECHK.TRANS64.TRYWAIT P0, [R3+URZ+0x80], R0 ;  /* 0x00008000030075a7 */ /* 0x000ea400080011ff */
[----:B--2---:R-:W-:Y:S05]  /*7480*/  @!P0 BRA `(.L_x_129) ;  /* 0x0000003400548947 */ /* 0x004fea0003800000 */
.L_x_128:
[----:B------:R-:W-:Y:S05]  /*7490*/  BSYNC B0 ;  /* 0x0000000000007941 */ /* 0x000fea0003800000 */
.L_x_127:
[----:B------:R-:W-:Y:S02]  /*74a0*/  ISETP.NE.AND P0, PT, R62, RZ, PT ;  /* 0x000000ff3e00720c */ /* 0x000fe40003f05270 */
[----:B------:R-:W-:Y:S11]  /*74b0*/  IADD3 R60, PT, PT, R60, 0x1, RZ ;  /* 0x000000013c3c7810 */ /* 0x000ff60007ffe0ff */
[----:B------:R3:W1:Y:S04]  /*74c0*/  @P0 LDS.128 R56, [R7] ;  /* 0x0000000007380984 */ /* 0x0006680000000c00 */
[----:B------:R3:W1:Y:S04]  /*74d0*/  @P0 LDS.128 R64, [R6+0x10] ;  /* 0x0000100006400984 */ /* 0x0006680000000c00 */
[----:B------:R3:W1:Y:S04]  /*74e0*/  @P0 LDS.128 R72, [R5+0x20] ;  /* 0x0000200005480984 */ /* 0x0006680000000c00 */
[----:B------:R3:W1:Y:S02]  /*74f0*/  @P0 LDS.128 R80, [R4+0x30] ;  /* 0x0000300004500984 */ /* 0x0006640000000c00 */
.L_x_126:
[----:B------:R-:W-:Y:S05]  /*7500*/  BSYNC B1 ;  /* 0x0000000000017941 */ /* 0x000fea0003800000 */
.L_x_125:
[----:B--2---:R-:W-:Y:S05]  /*7510*/  VIADD R0, R51, 0x20 ;  /* 0x0000002033007836 */ /* 0x004fea0000000000 */
[----:B------:R-:W-:Y:S04]  /*7520*/  SHF.R.U32.HI R0, RZ, 0x15, R0 ;  /* 0x00000015ff007819 */ /* 0x000fe80000011600 */
[----:B------:R-:W-:Y:S11]  /*7530*/  LOP3.LUT P0, RZ, R0, 0x3, R99, 0x48, !PT ;  /* 0x0000000300ff7812 */ /* 0x000ff60007804863 */
[----:B------:R-:W-:Y:S02]  /*7540*/  @!UPT UIADD3 URZ, UPT, UPT, URZ, URZ, URZ ;  /* 0x000000fffffff290 */ /* 0x000fe4000fffe0ff */
[----:B------:R-:W-:Y:S05]  /*7550*/  @!P0 BRA `(.L_x_130) ;  /* 0x0000000000408947 */ /* 0x000fea0003800000 */
[----:B------:R-:W3:Y:S01]  /*7560*/  LDCU.64 UR8, c[0x4][0x70] ;  /* 0x01000e00ff0877ac */ /* 0x000ee20008000a00 */
[----:B------:R-:W-:Y:S01]  /*7570*/  MOV R15, 0x0 ;  /* 0x00000000000f7802 */ /* 0x000fe20000000f00 */
[----:B------:R-:W-:Y:S02]  /*7580*/  HFMA2 R12, -RZ, RZ, 0, 5.9604644775390625e-08 ;  /* 0x00000001ff0c7431 */ /* 0x000fe400000001ff */
[----:B-1----:R-:W-:Y:S02]  /*7590*/  IMAD.MOV.U32 R8, RZ, RZ, 0x192 ;  /* 0x00000192ff087424 */ /* 0x002fe400078e00ff */
[----:B------:R-:W-:Y:S01]  /*75a0*/  IMAD.MOV.U32 R13, RZ, RZ, RZ ;  /* 0x000000ffff0d7224 */ /* 0x000fe200078e00ff */
[----:B------:R-:W1:Y:S01]  /*75b0*/  LDCU.64 UR6, c[0x4][0x78] ;  /* 0x01000f00ff0677ac */ /* 0x000e620008000a00 */
[----:B------:R-:W2:Y:S01]  /*75c0*/  LDC.64 R14, c[0x4][R15] ;  /* 0x010000000f0e7b82 */ /* 0x000ea20000000a00 */
[----:B------:R-:W5:Y:S01]  /*75d0*/  LDCU.64 UR4, c[0x4][0x10] ;  /* 0x01000200ff0477ac */ /* 0x000f620008000a00 */
[----:B---3--:R-:W-:Y:S01]  /*75e0*/  MOV R5, UR9 ;  /* 0x0000000900057c02 */ /* 0x008fe20008000f00 */
[----:B------:R-:W-:Y:S01]  /*75f0*/  IMAD.U32 R4, RZ, RZ, UR8 ;  /* 0x00000008ff047e24 */ /* 0x000fe2000f8e00ff */
[----:B-1----:R-:W-:Y:S01]  /*7600*/  MOV R7, UR7 ;  /* 0x0000000700077c02 */ /* 0x002fe20008000f00 */
[----:B------:R-:W-:Y:S01]  /*7610*/  IMAD.U32 R6, RZ, RZ, UR6 ;  /* 0x00000006ff067e24 */ /* 0x000fe2000f8e00ff */
[----:B-----5:R-:W-:Y:S01]  /*7620*/  MOV R11, UR5 ;  /* 0x00000005000b7c02 */ /* 0x020fe20008000f00 */
[----:B------:R-:W-:Y:S02]  /*7630*/  IMAD.U32 R10, RZ, RZ, UR4 ;  /* 0x00000004ff0a7e24 */ /* 0x000fe4000f8e00ff */
[----:B------:R-:W-:Y:S07]  /*7640*/  LEPC R20, `(.L_x_130) ;  /* 0x000000001014794e */ /* 0x000fee0000000000 */
[----:B--2-4-:R-:W-:Y:S05]  /*7650*/  CALL.ABS.NOINC R14 ;  /* 0x000000000e007343 */ /* 0x014fea0003c00000 */
.L_x_130:
[----:B------:R-:W-:Y:S05]  /*7660*/  WARPSYNC.ALL ;  /* 0x0000000000007948 */ /* 0x000fea0003800000 */
[----:B------:R-:W-:Y:S01]  /*7670*/  R2UR UR4, R51 ;  /* 0x00000000330472ca */ /* 0x000fe200000e0000 */
[--C-:B-1----:R-:W-:Y:S01]  /*7680*/  HADD2.F32 R48, -RZ, R56.reuse.H0_H0 ;  /* 0x20000038ff307230 */ /* 0x102fe20000004100 */
[----:B------:R-:W-:Y:S01]  /*7690*/  ISETP.NE.AND P6, PT, R117, RZ, PT ;  /* 0x000000ff7500720c */ /* 0x000fe20003fc5270 */
[----:B------:R-:W-:Y:S01]  /*76a0*/  BSSY.RECONVERGENT B0, `(.L_x_131) ;  /* 0x0000093000007945 */ /* 0x000fe20003800200 */
[----:B------:R-:W-:Y:S02]  /*76b0*/  MOV R50, UR51 ;  /* 0x0000003300327c02 */ /* 0x000fe40008000f00 */
[----:B------:R-:W-:Y:S02]  /*76c0*/  MOV R52, UR45 ;  /* 0x0000002d00347c02 */ /* 0x000fe40008000f00 */
[----:B------:R-:W-:Y:S05]  /*76d0*/  ISETP.NE.AND P0, PT, R114, RZ, PT ;  /* 0x000000ff7200720c */ /* 0x000fea0003f05270 */
[----:B---3--:R-:W1:Y:S02]  /*76e0*/  LDTM.x32 R4, tmem[UR4+0x20] ;  /* 0x00002004000479ee */ /* 0x008e6400082c0000 */
[----:B------:R-:W-:Y:S04]  /*76f0*/  @!P6 LEA R50, R50, UR44, 0x3 ;  /* 0x0000002c3232ec11 */ /* 0x000fe8000f8e18ff */
[----:B------:R-:W-:Y:S01]  /*7700*/  @!P6 IADD3 R50, PT, PT, R50, 0xa0, RZ ;  /* 0x000000a03232e810 */ /* 0x000fe20007ffe0ff */
[C-C-:B-1----:R-:W-:Y:S01]  /*7710*/  FFMA R0, R47.reuse, R4, R2.reuse ;  /* 0x000000042f007223 */ /* 0x142fe20000000002 */
        /* <DEDUP_REMOVED lines=28> */
[----:B------:R-:W-:Y:S02]  /*78e0*/  HADD2.F32 R32, -RZ, R56.H1_H1 ;  /* 0x30000038ff207230 */ /* 0x000fe40000004100 */
[C-C-:B------:R-:W-:Y:S01]  /*78f0*/  FFMA R29, R47.reuse, R33, R2.reuse ;  /* 0x000000212f1d7223 */ /* 0x140fe20000000002 */
[--C-:B------:R-:W-:Y:S02]  /*7900*/  HADD2.F32 R33, -RZ, R57.reuse.H0_H0 ;  /* 0x20000039ff217230 */ /* 0x100fe40000004100 */
[C-C-:B------:R-:W-:Y:S01]  /*7910*/  FFMA R34, R47.reuse, R34, R2.reuse ;  /* 0x000000222f227223 */ /* 0x140fe20000000002 */
[----:B------:R-:W-:Y:S01]  /*7920*/  FFMA R35, R47, R35, R2 ;  /* 0x000000232f237223 */ /* 0x000fe20000000002 */
[C---:B------:R-:W-:Y:S01]  /*7930*/  FFMA R0, R49.reuse, R48, R0 ;  /* 0x0000003031007223 */ /* 0x040fe20000000000 */
[C---:B------:R-:W-:Y:S01]  /*7940*/  FFMA R3, R49.reuse, R32, R3 ;  /* 0x0000002031037223 */ /* 0x040fe20000000003 */
[----:B------:R-:W-:Y:S01]  /*7950*/  HADD2.F32 R32, -RZ, R57.H1_H1 ;  /* 0x30000039ff207230 */ /* 0x000fe20000004100 */
[----:B------:R-:W-:Y:S01]  /*7960*/  @!P6 PRMT R48, R52, 0x654, R50 ;  /* 0x000006543430e816 */ /* 0x000fe20000000032 */
[----:B------:R-:W-:Y:S01]  /*7970*/  FFMA R6, R49, R33, R6 ;  /* 0x0000002131067223 */ /* 0x000fe20000000006 */
[--C-:B------:R-:W-:Y:S01]  /*7980*/  HADD2.F32 R33, -RZ, R58.reuse.H0_H0 ;  /* 0x2000003aff217230 */ /* 0x100fe20000004100 */
[----:B------:R-:W-:Y:S01]  /*7990*/  F2FP.RELU.F16.F32.PACK_AB R52, R3, R0 ;  /* 0x000000000334723e */ /* 0x000fe200000008ff */
[----:B------:R-:W-:Y:S02]  /*79a0*/  HADD2.F32 R0, -RZ, R58.H1_H1 ;  /* 0x3000003aff007230 */ /* 0x000fe40000004100 */
[C---:B------:R-:W-:Y:S01]  /*79b0*/  FFMA R7, R49.reuse, R32, R7 ;  /* 0x0000002031077223 */ /* 0x040fe20000000007 */
[--C-:B------:R-:W-:Y:S02]  /*79c0*/  HADD2.F32 R3, -RZ, R59.reuse.H0_H0 ;  /* 0x2000003bff037230 */ /* 0x100fe40000004100 */
[C---:B------:R-:W-:Y:S01]  /*79d0*/  FFMA R4, R49.reuse, R33, R4 ;  /* 0x0000002131047223 */ /* 0x040fe20000000004 */
[----:B------:R-:W-:Y:S02]  /*79e0*/  HADD2.F32 R32, -RZ, R59.H1_H1 ;  /* 0x3000003bff207230 */ /* 0x000fe40000004100 */
[C---:B------:R-:W-:Y:S01]  /*79f0*/  FFMA R5, R49.reuse, R0, R5 ;  /* 0x0000000031057223 */ /* 0x040fe20000000005 */
[--C-:B------:R-:W-:Y:S02]  /*7a00*/  HADD2.F32 R0, -RZ, R64.reuse.H0_H0 ;  /* 0x20000040ff007230 */ /* 0x100fe40000004100 */
[C---:B------:R-:W-:Y:S01]  /*7a10*/  FFMA R10, R49.reuse, R3, R10 ;  /* 0x00000003310a7223 */ /* 0x040fe2000000000a */
[----:B------:R-:W-:Y:S02]  /*7a20*/  HADD2.F32 R3, -RZ, R64.H1_H1 ;  /* 0x30000040ff037230 */ /* 0x000fe40000004100 */
[----:B------:R-:W-:Y:S01]  /*7a30*/  FFMA R11, R49, R32, R11 ;  /* 0x00000020310b7223 */ /* 0x000fe2000000000b */
[----:B------:R-:W-:Y:S01]  /*7a40*/  F2FP.RELU.F16.F32.PACK_AB R54, R5, R4 ;  /* 0x000000040536723e */ /* 0x000fe200000008ff */
[C---:B------:R-:W-:Y:S01]  /*7a50*/  FFMA R8, R49.reuse, R0, R8 ;  /* 0x0000000031087223 */ /* 0x040fe20000000008 */
[--C-:B------:R-:W-:Y:S02]  /*7a60*/  HADD2.F32 R4, -RZ, R65.reuse.H0_H0 ;  /* 0x20000041ff047230 */ /* 0x100fe40000004100 */
[----:B------:R-:W-:Y:S01]  /*7a70*/  FFMA R9, R49, R3, R9 ;  /* 0x0000000331097223 */ /* 0x000fe20000000009 */
[----:B------:R-:W-:Y:S01]  /*7a80*/  HADD2.F32 R0, -RZ, R65.H1_H1 ;  /* 0x30000041ff007230 */ /* 0x000fe20000004100 */
[----:B------:R-:W-:Y:S01]  /*7a90*/  F2FP.RELU.F16.F32.PACK_AB R53, R7, R6 ;  /* 0x000000060735723e */ /* 0x000fe200000008ff */
[--C-:B------:R-:W-:Y:S02]  /*7aa0*/  HADD2.F32 R3, -RZ, R66.reuse.H0_H0 ;  /* 0x20000042ff037230 */ /* 0x100fe40000004100 */
[C---:B------:R-:W-:Y:S01]  /*7ab0*/  FFMA R14, R49.reuse, R4, R14 ;  /* 0x00000004310e7223 */ /* 0x040fe2000000000e */
[----:B------:R-:W-:Y:S02]  /*7ac0*/  HADD2.F32 R4, -RZ, R66.H1_H1 ;  /* 0x30000042ff047230 */ /* 0x000fe40000004100 */
[C---:B------:R-:W-:Y:S01]  /*7ad0*/  FFMA R15, R49.reuse, R0, R15 ;  /* 0x00000000310f7223 */ /* 0x040fe2000000000f */
[--C-:B------:R-:W-:Y:S02]  /*7ae0*/  HADD2.F32 R0, -RZ, R67.reuse.H0_H0 ;  /* 0x20000043ff007230 */ /* 0x100fe40000004100 */
[C---:B------:R-:W-:Y:S01]  /*7af0*/  FFMA R12, R49.reuse, R3, R12 ;  /* 0x00000003310c7223 */ /* 0x040fe2000000000c */
[----:B------:R-:W-:Y:S02]  /*7b00*/  HADD2.F32 R3, -RZ, R67.H1_H1 ;  /* 0x30000043ff037230 */ /* 0x000fe40000004100 */
[C---:B------:R-:W-:Y:S01]  /*7b10*/  FFMA R13, R49.reuse, R4, R13 ;  /* 0x00000004310d7223 */ /* 0x040fe2000000000d */
[----:B------:R-:W-:Y:S02]  /*7b20*/  HADD2.F32 R4, -RZ, R73.H0_H0 ;  /* 0x20000049ff047230 */ /* 0x000fe40000004100 */
[C---:B------:R-:W-:Y:S01]  /*7b30*/  FFMA R18, R49.reuse, R0, R18 ;  /* 0x0000000031127223 */ /* 0x040fe20000000012 */
[--C-:B------:R-:W-:Y:S02]  /*7b40*/  HADD2.F32 R0, -RZ, R72.reuse.H0_H0 ;  /* 0x20000048ff007230 */ /* 0x100fe40000004100 */
[----:B------:R-:W-:Y:S01]  /*7b50*/  FFMA R19, R49, R3, R19 ;  /* 0x0000000331137223 */ /* 0x000fe20000000013 */
[----:B------:R-:W-:Y:S01]  /*7b60*/  HADD2.F32 R3, -RZ, R72.H1_H1 ;  /* 0x30000048ff037230 */ /* 0x000fe20000004100 */
[----:B------:R-:W-:Y:S01]  /*7b70*/  F2FP.RELU.F16.F32.PACK_AB R55, R11, R10 ;  /* 0x0000000a0b37723e */ /* 0x000fe200000008ff */
[----:B------:R-:W-:Y:S02]  /*7b80*/  HADD2.F32 R5, -RZ, R81.H0_H0 ;  /* 0x20000051ff057230 */ /* 0x000fe40000004100 */
[C---:B------:R-:W-:Y:S01]  /*7b90*/  FFMA R16, R49.reuse, R0, R16 ;  /* 0x0000000031107223 */ /* 0x040fe20000000010 */
[----:B------:R-:W-:Y:S02]  /*7ba0*/  HADD2.F32 R0, -RZ, R73.H1_H1 ;  /* 0x30000049ff007230 */ /* 0x000fe40000004100 */
[C---:B------:R-:W-:Y:S01]  /*7bb0*/  FFMA R17, R49.reuse, R3, R17 ;  /* 0x0000000331117223 */ /* 0x040fe20000000011 */
[----:B------:R1:W-:Y:S01]  /*7bc0*/  STS.128 [R112+0x2000], R52 ;  /* 0x0020003470007388 */ /* 0x0003e20000000c00 */
[C---:B------:R-:W-:Y:S01]  /*7bd0*/  FFMA R22, R49.reuse, R4, R22 ;  /* 0x0000000431167223 */ /* 0x040fe20000000016 */
        /* <DEDUP_REMOVED lines=10> */
[----:B------:R-:W-:Y:S01]  /*7c80*/  HADD2.F32 R4, -RZ, R80.H1_H1 ;  /* 0x30000050ff047230 */ /* 0x000fe20000004100 */
[----:B------:R-:W-:Y:S01]  /*7c90*/  F2FP.RELU.F16.F32.PACK_AB R9, R15, R14 ;  /* 0x0000000e0f09723e */ /* 0x000fe200000008ff */
[----:B------:R-:W-:Y:S01]  /*7ca0*/  HADD2.F32 R6, -RZ, R83.H1_H1 ;  /* 0x30000053ff067230 */ /* 0x000fe20000004100 */
[----:B------:R-:W-:Y:S01]  /*7cb0*/  F2FP.RELU.F16.F32.PACK_AB R10, R13, R12 ;  /* 0x0000000c0d0a723e */ /* 0x000fe200000008ff */
[----:B------:R-:W-:Y:S01]  /*7cc0*/  FFMA R27, R49, R0, R27 ;  /* 0x00000000311b7223 */ /* 0x000fe2000000001b */
[----:B------:R-:W-:Y:S01]  /*7cd0*/  F2FP.RELU.F16.F32.PACK_AB R11, R19, R18 ;  /* 0x00000012130b723e */ /* 0x000fe200000008ff */
[C---:B------:R-:W-:Y:S01]  /*7ce0*/  FFMA R24, R49.reuse, R3, R24 ;  /* 0x0000000331187223 */ /* 0x040fe20000000018 */
[----:B------:R-:W-:Y:S02]  /*7cf0*/  HADD2.F32 R0, -RZ, R81.H1_H1 ;  /* 0x30000051ff007230 */ /* 0x000fe40000004100 */
[C---:B------:R-:W-:Y:S01]  /*7d00*/  FFMA R25, R49.reuse, R4, R25 ;  /* 0x0000000431197223 */ /* 0x040fe20000000019 */
[--C-:B------:R-:W-:Y:S01]  /*7d10*/  HADD2.F32 R3, -RZ, R82.reuse.H0_H0 ;  /* 0x20000052ff037230 */ /* 0x100fe20000004100 */
[----:B------:R1:W-:Y:S01]  /*7d20*/  STS.128 [R109+0x2010], R8 ;  /* 0x002010086d007388 */ /* 0x0003e20000000c00 */
[----:B------:R-:W-:Y:S01]  /*7d30*/  FFMA R30, R49, R5, R30 ;  /* 0x00000005311e7223 */ /* 0x000fe2000000001e */
[----:B------:R-:W-:Y:S01]  /*7d40*/  HADD2.F32 R4, -RZ, R82.H1_H1 ;  /* 0x30000052ff047230 */ /* 0x000fe20000004100 */
[----:B------:R-:W-:Y:S01]  /*7d50*/  F2FP.RELU.F16.F32.PACK_AB R16, R17, R16 ;  /* 0x000000101110723e */ /* 0x000fe200000008ff */
[----:B------:R-:W-:Y:S02]  /*7d60*/  HADD2.F32 R5, -RZ, R83.H0_H0 ;  /* 0x20000053ff057230 */ /* 0x000fe40000004100 */
[----:B------:R-:W-:Y:S01]  /*7d70*/  FFMA R31, R49, R0, R31 ;  /* 0x00000000311f7223 */ /* 0x000fe2000000001f */
[----:B------:R-:W-:Y:S01]  /*7d80*/  F2FP.RELU.F16.F32.PACK_AB R17, R23, R22 ;  /* 0x000000161711723e */ /* 0x000fe200000008ff */
[----:B------:R-:W-:Y:S01]  /*7d90*/  FFMA R28, R49, R3, R28 ;  /* 0x00000003311c7223 */ /* 0x000fe2000000001c */
[----:B------:R-:W-:Y:S01]  /*7da0*/  F2FP.RELU.F16.F32.PACK_AB R18, R21, R20 ;  /* 0x000000141512723e */ /* 0x000fe200000008ff */
[----:B------:R-:W-:Y:S01]  /*7db0*/  FFMA R29, R49, R4, R29 ;  /* 0x00000004311d7223 */ /* 0x000fe2000000001d */
[----:B------:R-:W-:Y:S01]  /*7dc0*/  F2FP.RELU.F16.F32.PACK_AB R19, R27, R26 ;  /* 0x0000001a1b13723e */ /* 0x000fe200000008ff */
[C---:B------:R-:W-:Y:S01]  /*7dd0*/  FFMA R34, R49.reuse, R5, R34 ;  /* 0x0000000531227223 */ /* 0x040fe20000000022 */
[----:B------:R-:W-:Y:S01]  /*7de0*/  FFMA R35, R49, R6, R35 ;  /* 0x0000000631237223 */ /* 0x000fe20000000023 */
[----:B------:R-:W-:Y:S02]  /*7df0*/  F2FP.RELU.F16.F32.PACK_AB R24, R25, R24 ;  /* 0x000000181918723e */ /* 0x000fe400000008ff */
[----:B------:R1:W-:Y:S01]  /*7e00*/  STS.128 [R108+0x2020], R16 ;  /* 0x002020106c007388 */ /* 0x0003e20000000c00 */
[----:B------:R-:W-:Y:S02]  /*7e10*/  F2FP.RELU.F16.F32.PACK_AB R25, R31, R30 ;  /* 0x0000001e1f19723e */ /* 0x000fe400000008ff */
[----:B------:R-:W-:Y:S02]  /*7e20*/  F2FP.RELU.F16.F32.PACK_AB R26, R29, R28 ;  /* 0x0000001c1d1a723e */ /* 0x000fe400000008ff */
[----:B------:R-:W-:Y:S02]  /*7e30*/  F2FP.RELU.F16.F32.PACK_AB R27, R35, R34 ;  /* 0x00000022231b723e */ /* 0x000fe400000008ff */
[----:B------:R-:W-:Y:S02]  /*7e40*/  LEA R0, R60, UR44, 0x3 ;  /* 0x0000002c3c007c11 */ /* 0x000fe4000f8e18ff */
[----:B------:R-:W-:Y:S01]  /*7e50*/  @!P6 SHF.L.U32 R3, R107, 0x1f, RZ ;  /* 0x0000001f6b03e819 */ /* 0x000fe200000006ff */
        /* <DEDUP_REMOVED lines=9> */
[----:B------:R-:W-:Y:S02]  /*7ef0*/  UIADD3 UR12, UP0, UPT, UR54, 0x680, URZ ;  /* 0x00000680360c7890 */ /* 0x000fe4000ff1e0ff */
[----:B------:R-:W-:Y:S02]  /*7f00*/  UIADD3 UR9, UPT, UPT, UR37, 0x20, URZ ;  /* 0x0000002025097890 */ /* 0x000fe4000fffe0ff */
[----:B------:R-:W-:Y:S02]  /*7f10*/  UIADD3 UR8, UPT, UPT, UR44, 0x2200, URZ ;  /* 0x000022002c087890 */ /* 0x000fe4000fffe0ff */
[----:B------:R-:W-:Y:S01]  /*7f20*/  UIADD3.X UR13, UPT, UPT, URZ, UR55, URZ, UP0, !UPT ;  /* 0x00000037ff0d7290 */ /* 0x000fe200087fe4ff */
[----:B------:R-:W-:Y:S01]  /*7f30*/  UMOV UR10, UR38 ;  /* 0x00000026000a7c82 */ /* 0x000fe20008000000 */
[----:B------:R-:W-:Y:S01]  /*7f40*/  UMOV UR11, UR52 ;  /* 0x00000034000b7c82 */ /* 0x000fe20008000000 */
[----:B------:R-:W-:Y:S02]  /*7f50*/  UIADD3 UR5, UPT, UPT, UR37, 0xa0, URZ ;  /* 0x000000a025057890 */ /* 0x000fe4000fffe0ff */
[----:B------:R-:W-:Y:S01]  /*7f60*/  UIADD3 UR4, UPT, UPT, UR44, 0x3200, URZ ;  /* 0x000032002c047890 */ /* 0x000fe2000fffe0ff */
[----:B------:R-:W-:Y:S03]  /*7f70*/  UMOV UR6, UR38 ;  /* 0x0000002600067c82 */ /* 0x000fe60008000000 */
[----:B------:R2:W-:Y:S01]  /*7f80*/  UTMASTG.3D [UR8], [UR12] ;  /* 0x000000080c0073b5 */ /* 0x0005e20008010000 */
[----:B------:R-:W-:Y:S04]  /*7f90*/  UMOV UR7, UR52 ;  /* 0x0000003400077c82 */ /* 0x000fe80008000000 */
[----:B------:R2:W-:Y:S01]  /*7fa0*/  UTMASTG.3D [UR4], [UR12] ;  /* 0x000000040c0073b5 */ /* 0x0005e20008010000 */
[----:B------:R0:W-:Y:S01]  /*7fb0*/  UTMACMDFLUSH ;  /* 0x00000000000079b7 */ /* 0x0001e20000000000 */
[----:B--2---:R-:W-:Y:S04]  /*7fc0*/  DEPBAR.LE SB0, 0x1 ;  /* 0x000080400000791a */ /* 0x004fe80000000000 */
.L_x_132:
[----:B------:R-:W-:Y:S05]  /*7fd0*/  BSYNC.RECONVERGENT B0 ;  /* 0x0000000000007941 */ /* 0x000fea0003800200 */
.L_x_131:
[----:B------:R-:W-:Y:S01]  /*7fe0*/  BAR.SYNC.DEFER_BLOCKING 0x1, 0x80 ;  /* 0x0042000000007b1d */ /* 0x000fe20000010000 */
[----:B------:R-:W-:Y:S04]  /*7ff0*/  UIADD3 UR36, UPT, UPT, UR51, 0x1, URZ ;  /* 0x0000000133247890 */ /* 0x000fe8000fffe0ff */
[----:B------:R-:W-:Y:S04]  /*8000*/  UISETP.NE.AND UP0, UPT, UR36, 0x4, UPT ;  /* 0x000000042400788c */ /* 0x000fe8000bf05270 */
[----:B------:R-:W-:Y:S01]  /*8010*/  USEL UR36, UR36, URZ, UP0 ;  /* 0x000000ff24247287 */ /* 0x000fe20008000000 */
[----:B------:R2:W-:Y:S01]  /*8020*/  @!P6 SYNCS.ARRIVE.TRANS64.RED.A1T0 RZ, [R48+URZ], RZ ;  /* 0x000000ff30ffe9a7 */ /* 0x0005e200081004ff */
[----:B------:R-:W-:Y:S01]  /*8030*/  BSSY B1, `(.L_x_133) ;  /* 0x0000017000017945 */ /* 0x000fe20003800000 */
[----:B------:R-:W3:Y:S02]  /*8040*/  @!P6 SYNCS.PHASECHK.TRANS64.TRYWAIT P0, [R0+URZ+0x80], R3 ;  /* 0x000080030000e5a7 */ /* 0x000ee400080011ff */
[----:B---3--:R-:W-:Y:S01]  /*8050*/  @!P6 SEL R61, RZ, 0x1, !P0 ;  /* 0x00000001ff3de807 */ /* 0x008fe20004000000 */
[----:B--2---:R-:W-:Y:S06]  /*8060*/  @P6 BRA `(.L_x_134) ;  /* 0x00000000004c6947 */ /* 0x004fec0003800000 */
        /* <DEDUP_REMOVED lines=9> */
[----:B------:R-:W-:Y:S04]  /*8100*/  SHF.L.U32 R7, R107, 0x1f, RZ ;  /* 0x0000001f6b077819 */ /* 0x000fe800000006ff */
[----:B------:R-:W2:Y:S02]  /*8110*/  SYNCS.PHASECHK.TRANS64.TRYWAIT P0, [R0+URZ+0x80], R7 ;  /* 0x00008007000075a7 */ /* 0x000ea400080011ff */
[----:B--2---:R-:W-:Y:S05]  /*8120*/  @!P0 BRA `(.L_x_137) ;  /* 0x0000002800408947 */ /* 0x004fea0003800000 */
.L_x_136:
[----:B------:R-:W-:Y:S05]  /*8130*/  BSYNC B0 ;  /* 0x0000000000007941 */ /* 0x000fea0003800000 */
.L_x_135:
[----:B------:R-:W-:Y:S02]  /*8140*/  ISETP.NE.AND P0, PT, R62, RZ, PT ;  /* 0x000000ff3e00720c */ /* 0x000fe40003f05270 */
[----:B------:R-:W-:Y:S11]  /*8150*/  IADD3 R60, PT, PT, R60, 0x1, RZ ;  /* 0x000000013c3c7810 */ /* 0x000ff60007ffe0ff */
[----:B------:R3:W1:Y:S04]  /*8160*/  @P0 LDS.128 R56, [R6] ;  /* 0x0000000006380984 */ /* 0x0006680000000c00 */
[----:B------:R3:W1:Y:S04]  /*8170*/  @P0 LDS.128 R64, [R5+0x10] ;  /* 0x0000100005400984 */ /* 0x0006680000000c00 */
[----:B------:R3:W1:Y:S04]  /*8180*/  @P0 LDS.128 R72, [R4+0x20] ;  /* 0x0000200004480984 */ /* 0x0006680000000c00 */
[----:B------:R3:W1:Y:S02]  /*8190*/  @P0 LDS.128 R80, [R3+0x30] ;  /* 0x0000300003500984 */ /* 0x0006640000000c00 */
.L_x_134:
[----:B------:R-:W-:Y:S05]  /*81a0*/  BSYNC B1 ;  /* 0x0000000000017941 */ /* 0x000fea0003800000 */
.L_x_133:
        /* <DEDUP_REMOVED lines=21> */
.L_x_138:
        /* <DEDUP_REMOVED lines=151> */
.L_x_140:
[----:B------:R-:W-:Y:S05]  /*8c70*/  BSYNC.RECONVERGENT B0 ;  /* 0x0000000000007941 */ /* 0x000fea0003800200 */
.L_x_139:
        /* <DEDUP_REMOVED lines=21> */
.L_x_144:
[----:B------:R-:W-:Y:S05]  /*8dd0*/  BSYNC B0 ;  /* 0x0000000000007941 */ /* 0x000fea0003800000 */
.L_x_143:
[----:B------:R-:W-:Y:S11]  /*8de0*/  ISETP.NE.AND P0, PT, R62, RZ, PT ;  /* 0x000000ff3e00720c */ /* 0x000ff60003f05270 */
[----:B------:R-:W-:Y:S02]  /*8df0*/  @!UPT UIADD3 URZ, UPT, UPT, URZ, URZ, URZ ;  /* 0x000000fffffff290 */ /* 0x000fe4000fffe0ff */
[----:B------:R3:W1:Y:S04]  /*8e00*/  @P0 LDS.128 R56, [R5] ;  /* 0x0000000005380984 */ /* 0x0006680000000c00 */
[----:B------:R3:W1:Y:S04]  /*8e10*/  @P0 LDS.128 R64, [R4+0x10] ;  /* 0x0000100004400984 */ /* 0x0006680000000c00 */
[----:B------:R3:W1:Y:S04]  /*8e20*/  @P0 LDS.128 R72, [R3+0x20] ;  /* 0x0000200003480984 */ /* 0x0006680000000c00 */
[----:B------:R3:W1:Y:S02]  /*8e30*/  @P0 LDS.128 R80, [R60+0x30] ;  /* 0x000030003c500984 */ /* 0x0006640000000c00 */
.L_x_142:
[----:B------:R-:W-:Y:S05]  /*8e40*/  BSYNC B1 ;  /* 0x0000000000017941 */ /* 0x000fea0003800000 */
.L_x_141:
        /* <DEDUP_REMOVED lines=21> */
.L_x_146:
[----:B------:R-:W-:Y:S01]  /*8fa0*/  ISETP.NE.AND P0, PT, R114, RZ, PT ;  /* 0x000000ff7200720c */ /* 0x000fe20003f05270 */
[----:B------:R-:W-:Y:S05]  /*8fb0*/  WARPSYNC.ALL ;  /* 0x0000000000007948 */ /* 0x000fea0003800000 */
[----:B------:R-:W-:Y:S01]  /*8fc0*/  R2UR UR4, R51 ;  /* 0x00000000330472ca */ /* 0x000fe200000e0000 */
[--C-:B-1----:R-:W-:Y:S01]  /*8fd0*/  HADD2.F32 R48, -RZ, R56.reuse.H0_H0 ;  /* 0x20000038ff307230 */ /* 0x102fe20000004100 */
[----:B------:R-:W-:Y:S01]  /*8fe0*/  IADD3 R120, PT, PT, R120, 0x110, RZ ;  /* 0x0000011078787810 */ /* 0x000fe20007ffe0ff */
[----:B------:R-:W-:Y:S01]  /*8ff0*/  HADD2.F32 R50, -RZ, R56.H1_H1 ;  /* 0x30000038ff327230 */ /* 0x000fe20000004100 */
[----:B------:R-:W-:Y:S01]  /*9000*/  BSSY.RECONVERGENT B0, `(.L_x_147) ;  /* 0x000008d000007945 */ /* 0x000fe20003800200 */
[--C-:B------:R-:W-:Y:S01]  /*9010*/  HADD2.F32 R51, -RZ, R57.reuse.H0_H0 ;  /* 0x20000039ff337230 */ /* 0x100fe20000004100 */
[----:B------:R-:W-:Y:S01]  /*9020*/  LOP3.LUT R120, R120, 0xfefffff8, RZ, 0xc0, !PT ;  /* 0xfefffff878787812 */ /* 0x000fe200078ec0ff */
[----:B------:R-:W-:Y:S02]  /*9030*/  HADD2.F32 R52, -RZ, R57.H1_H1 ;  /* 0x30000039ff347230 */ /* 0x000fe40000004100 */
[--C-:B------:R-:W-:Y:S02]  /*9040*/  HADD2.F32 R53, -RZ, R58.reuse.H0_H0 ;  /* 0x2000003aff357230 */ /* 0x100fe40000004100 */
[----:B------:R-:W-:Y:S02]  /*9050*/  HADD2.F32 R54, -RZ, R58.H1_H1 ;  /* 0x3000003aff367230 */ /* 0x000fe40000004100 */
[----:B---3--:R-:W1:Y:S01]  /*9060*/  LDTM.x32 R4, tmem[UR4+0x60] ;  /* 0x00006004000479ee */ /* 0x008e6200082c0000 */
[----:B------:R-:W-:Y:S01]  /*9070*/  NOP ;  /* 0x0000000000007918 */ /* 0x000fe20000000000 */
[----:B-1----:R1:W-:Y:S01]  /*9080*/  SYNCS.ARRIVE.TRANS64.RED.A1T0 RZ, [R120+URZ], RZ ;  /* 0x000000ff78ff79a7 */ /* 0x0023e200081004ff */
[--C-:B------:R-:W-:Y:S02]  /*9090*/  HADD2.F32 R55, -RZ, R59.reuse.H0_H0 ;  /* 0x2000003bff377230 */ /* 0x100fe40000004100 */
[----:B------:R-:W-:Y:S02]  /*90a0*/  HADD2.F32 R56, -RZ, R59.H1_H1 ;  /* 0x3000003bff387230 */ /* 0x000fe40000004100 */
        /* <DEDUP_REMOVED lines=40> */
[----:B------:R-:W-:Y:S01]  /*9330*/  FFMA R2, R47, R35, R2 ;  /* 0x000000232f027223 */ /* 0x000fe20000000002 */
[C---:B------:R-:W-:Y:S01]  /*9340*/  FFMA R4, R49.reuse, R48, R4 ;  /* 0x0000003031047223 */ /* 0x040fe20000000004 */
        /* <DEDUP_REMOVED lines=8> */
[----:B------:R-:W-:Y:S01]  /*93d0*/  FFMA R3, R49, R58, R3 ;  /* 0x0000003a31037223 */ /* 0x000fe20000000003 */
[----:B------:R-:W-:Y:S01]  /*93e0*/  F2FP.RELU.F16.F32.PACK_AB R4, R5, R4 ;  /* 0x000000040504723e */ /* 0x000fe200000008ff */
[----:B------:R-:W-:Y:S01]  /*93f0*/  FFMA R14, R49, R59, R14 ;  /* 0x0000003b310e7223 */ /* 0x000fe2000000000e */
[----:B------:R-:W-:Y:S01]  /*9400*/  F2FP.RELU.F16.F32.PACK_AB R5, R7, R6 ;  /* 0x000000060705723e */ /* 0x000fe200000008ff */
[----:B------:R-:W-:Y:S01]  /*9410*/  FFMA R15, R49, R60, R15 ;  /* 0x0000003c310f7223 */ /* 0x000fe2000000000f */
[----:B------:R-:W-:Y:S01]  /*9420*/  F2FP.RELU.F16.F32.PACK_AB R6, R9, R8 ;  /* 0x000000080906723e */ /* 0x000fe200000008ff */
[----:B------:R-:W-:Y:S01]  /*9430*/  FFMA R12, R49, R61, R12 ;  /* 0x0000003d310c7223 */ /* 0x000fe2000000000c */
[----:B------:R-:W-:Y:S01]  /*9440*/  F2FP.RELU.F16.F32.PACK_AB R7, R11, R10 ;  /* 0x0000000a0b07723e */ /* 0x000fe200000008ff */
[----:B------:R-:W-:Y:S02]  /*9450*/  HADD2.F32 R66, -RZ, R72.H1_H1 ;  /* 0x30000048ff427230 */ /* 0x000fe40000004100 */
[C---:B------:R-:W-:Y:S01]  /*9460*/  FFMA R13, R49.reuse, R62, R13 ;  /* 0x0000003e310d7223 */ /* 0x040fe2000000000d */
[--C-:B------:R-:W-:Y:S02]  /*9470*/  HADD2.F32 R67, -RZ, R73.reuse.H0_H0 ;  /* 0x20000049ff437230 */ /* 0x100fe40000004100 */
[C---:B------:R-:W-:Y:S01]  /*9480*/  FFMA R18, R49.reuse, R63, R18 ;  /* 0x0000003f31127223 */ /* 0x040fe20000000012 */
[----:B------:R1:W-:Y:S01]  /*9490*/  STS.128 [R112+0x6000], R4 ;  /* 0x0060000470007388 */ /* 0x0003e20000000c00 */
        /* <DEDUP_REMOVED lines=10> */
[--C-:B------:R-:W-:Y:S01]  /*9540*/  HADD2.F32 R73, -RZ, R80.reuse.H0_H0 ;  /* 0x20000050ff497230 */ /* 0x100fe20000004100 */
[----:B------:R-:W-:Y:S01]  /*9550*/  F2FP.RELU.F16.F32.PACK_AB R8, R3, R0 ;  /* 0x000000000308723e */ /* 0x000fe200000008ff */
[----:B------:R-:W-:Y:S01]  /*9560*/  FFMA R20, R49, R69, R20 ;  /* 0x0000004531147223 */ /* 0x000fe20000000014 */
[----:B------:R-:W-:Y:S01]  /*9570*/  F2FP.RELU.F16.F32.PACK_AB R9, R15, R14 ;  /* 0x0000000e0f09723e */ /* 0x000fe200000008ff */
[----:B------:R-:W-:Y:S01]  /*9580*/  HADD2.F32 R74, -RZ, R80.H1_H1 ;  /* 0x30000050ff4a7230 */ /* 0x000fe20000004100 */
[----:B------:R-:W-:Y:S01]  /*9590*/  F2FP.RELU.F16.F32.PACK_AB R10, R13, R12 ;  /* 0x0000000c0d0a723e */ /* 0x000fe200000008ff */
[----:B------:R-:W-:Y:S01]  /*95a0*/  FFMA R21, R49, R70, R21 ;  /* 0x0000004631157223 */ /* 0x000fe20000000015 */
[----:B------:R-:W-:Y:S01]  /*95b0*/  F2FP.RELU.F16.F32.PACK_AB R11, R19, R18 ;  /* 0x00000012130b723e */ /* 0x000fe200000008ff */
[--C-:B------:R-:W-:Y:S02]  /*95c0*/  HADD2.F32 R75, -RZ, R81.reuse.H0_H0 ;  /* 0x20000051ff4b7230 */ /* 0x100fe40000004100 */
[C---:B------:R-:W-:Y:S01]  /*95d0*/  FFMA R26, R49.reuse, R71, R26 ;  /* 0x00000047311a7223 */ /* 0x040fe2000000001a */
[----:B------:R-:W-:Y:S02]  /*95e0*/  HADD2.F32 R76, -RZ, R81.H1_H1 ;  /* 0x30000051ff4c7230 */ /* 0x000fe40000004100 */
[C---:B------:R-:W-:Y:S01]  /*95f0*/  FFMA R27, R49.reuse, R72, R27 ;  /* 0x00000048311b7223 */ /* 0x040fe2000000001b */
[----:B------:R1:W-:Y:S01]  /*9600*/  STS.128 [R109+0x6010], R8 ;  /* 0x006010086d007388 */ /* 0x0003e20000000c00 */
[--C-:B------:R-:W-:Y:S02]  /*9610*/  HADD2.F32 R77, -RZ, R82.reuse.H0_H0 ;  /* 0x20000052ff4d7230 */ /* 0x100fe40000004100 */
[C---:B------:R-:W-:Y:S01]  /*9620*/  FFMA R24, R49.reuse, R73, R24 ;  /* 0x0000004931187223 */ /* 0x040fe20000000018 */
[----:B------:R-:W-:Y:S02]  /*9630*/  HADD2.F32 R78, -RZ, R82.H1_H1 ;  /* 0x30000052ff4e7230 */ /* 0x000fe40000004100 */
[C---:B------:R-:W-:Y:S01]  /*9640*/  FFMA R25, R49.reuse, R74, R25 ;  /* 0x0000004a31197223 */ /* 0x040fe20000000019 */
[--C-:B------:R-:W-:Y:S02]  /*9650*/  HADD2.F32 R79, -RZ, R83.reuse.H0_H0 ;  /* 0x20000053ff4f7230 */ /* 0x100fe40000004100 */
[----:B------:R-:W-:Y:S01]  /*9660*/  FFMA R30, R49, R75, R30 ;  /* 0x0000004b311e7223 */ /* 0x000fe2000000001e */
[----:B------:R-:W-:Y:S01]  /*9670*/  HADD2.F32 R80, -RZ, R83.H1_H1 ;  /* 0x30000053ff507230 */ /* 0x000fe20000004100 */
[----:B------:R-:W-:Y:S01]  /*9680*/  F2FP.RELU.F16.F32.PACK_AB R16, R17, R16 ;  /* 0x000000101110723e */ /* 0x000fe200000008ff */
        /* <DEDUP_REMOVED lines=36> */
.L_x_148:
[----:B------:R-:W-:Y:S05]  /*98d0*/  BSYNC.RECONVERGENT B0 ;  /* 0x0000000000007941 */ /* 0x000fea0003800200 */
.L_x_147:
[----:B------:R-:W-:Y:S01]  /*98e0*/  BAR.SYNC.DEFER_BLOCKING 0x1, 0x80 ;  /* 0x0042000000007b1d */ /* 0x000fe20000010000 */
[----:B------:R-:W-:Y:S01]  /*98f0*/  UISETP.NE.AND UP0, UPT, UR50, -0x4, UPT ;  /* 0xfffffffc3200788c */ /* 0x000fe2000bf05270 */
[----:B------:R-:W-:Y:S08]  /*9900*/  IADD3 R84, PT, PT, R84, 0x1, RZ ;  /* 0x0000000154547810 */ /* 0x000ff00007ffe0ff */
[----:B------:R-:W-:Y:S05]  /*9910*/  BRA.U !UP0, `(.L_x_149) ;  /* 0x0000000108287547 */ /* 0x000fea000b800000 */
[----:B------:R-:W-:Y:S01]  /*9920*/  ISETP.NE.AND P0, PT, R117, RZ, PT ;  /* 0x000000ff7500720c */ /* 0x000fe20003f05270 */
[----:B------:R-:W-:Y:S01]  /*9930*/  IMAD.U32 R2, RZ, RZ, UR51 ;  /* 0x00000033ff027e24 */ /* 0x000fe2000f8e00ff */
[----:B------:R-:W-:Y:S01]  /*9940*/  UIADD3 UR51, UPT, UPT, UR51, 0x1, URZ ;  /* 0x0000000133337890 */ /* 0x000fe2000fffe0ff */
[----:B------:R-:W-:Y:S03]  /*9950*/  IMAD.U32 R0, RZ, RZ, UR45 ;  /* 0x0000002dff007e24 */ /* 0x000fe6000f8e00ff */
[----:B------:R-:W-:Y:S04]  /*9960*/  UISETP.NE.AND UP0, UPT, UR51, 0x4, UPT ;  /* 0x000000043300788c */ /* 0x000fe8000bf05270 */
[----:B------:R-:W-:Y:S03]  /*9970*/  USEL UR51, UR51, URZ, UP0 ;  /* 0x000000ff33337287 */ /* 0x000fe60008000000 */
[----:B------:R-:W-:Y:S05]  /*9980*/  @!P0 LEA R2, R2, UR44, 0x3 ;  /* 0x0000002c02028c11 */ /* 0x000fea000f8e18ff */
[----:B------:R-:W-:Y:S05]  /*9990*/  @!P0 VIADD R2, R2, 0xa0 ;  /* 0x000000a002028836 */ /* 0x000fea0000000000 */
[----:B------:R-:W-:Y:S04]  /*99a0*/  @!P0 PRMT R0, R0, 0x654, R2 ;  /* 0x0000065400008816 */ /* 0x000fe80000000002 */
[----:B------:R2:W-:Y:S03]  /*99b0*/  @!P0 SYNCS.ARRIVE.TRANS64.RED.A1T0 RZ, [R0+URZ], RZ ;  /* 0x000000ff00ff89a7 */ /* 0x0005e600081004ff */
.L_x_149:
[----:B------:R-:W-:Y:S01]  /*99c0*/  ISETP.NE.AND P2, PT, R115, RZ, PT ;  /* 0x000000ff7300720c */ /* 0x000fe20003f45270 */
[----:B------:R-:W-:Y:S01]  /*99d0*/  UIADD3 UR50, UPT, UPT, UR50, 0x4, URZ ;  /* 0x0000000432327890 */ /* 0x000fe2000fffe0ff */
[----:B------:R-:W-:Y:S01]  /*99e0*/  ISETP.NE.AND P0, PT, R116, 0x2, PT ;  /* 0x000000027400780c */ /* 0x000fe20003f05270 */
[----:B------:R-:W-:Y:S01]  /*99f0*/  IMAD.IADD R15, R45, 0x1, R96 ;  /* 0x000000012d0f7824 */ /* 0x000fe200078e0260 */
[----:B------:R-:W-:Y:S01]  /*9a00*/  ISETP.NE.AND P1, PT, R84, 0x4, PT ;  /* 0x000000045400780c */ /* 0x000fe20003f25270 */
[----:B------:R-:W-:Y:S01]  /*9a10*/  IMAD.IADD R14, R46, 0x1, R97 ;  /* 0x000000012e0e7824 */ /* 0x000fe200078e0261 */
[----:B------:R-:W-:Y:S02]  /*9a20*/  SEL R2, RZ, 0x1, P0 ;  /* 0x00000001ff027807 */ /* 0x000fe40000000000 */
[----:B--2---:R-:W-:Y:S02]  /*9a30*/  SEL R0, RZ, 0x1, P1 ;  /* 0x00000001ff007807 */ /* 0x004fe40000800000 */
[----:B------:R-:W-:Y:S02]  /*9a40*/  LOP3.LUT R105, R105, R2, RZ, 0x3c, !PT ;  /* 0x0000000269697212 */ /* 0x000fe400078e3cff */
[----:B------:R-:W-:Y:S02]  /*9a50*/  LOP3.LUT R106, R106, R0, RZ, 0x3c, !PT ;  /* 0x000000006a6a7212 */ /* 0x000fe400078e3cff */
[----:B------:R-:W-:Y:S02]  /*9a60*/  @P2 R2UR UR52, R104 ;  /* 0x00000000683422ca */ /* 0x000fe400000e0000 */
[----:B------:R-:W-:Y:S02]  /*9a70*/  SEL R116, R116, RZ, P0 ;  /* 0x000000ff74747207 */ /* 0x000fe40000000000 */
[----:B------:R-:W-:Y:S01]  /*9a80*/  SEL R84, R84, RZ, P1 ;  /* 0x000000ff54547207 */ /* 0x000fe20000800000 */
[----:B------:R-:W-:Y:S10]  /*9a90*/  @P2 BRA `(.L_x_150) ;  /* 0xffffffbc009c2947 */ /* 0x000ff4000383ffff */
[----:B------:R-:W2:Y:S01]  /*9aa0*/  LDCU.64 UR6, c[0x0][0x888] ;  /* 0x00011100ff0677ac */ /* 0x000ea20008000a00 */
[----:B------:R-:W3:Y:S01]  /*9ab0*/  LDCU.64 UR4, c[0x0][0x890] ;  /* 0x00011200ff0477ac */ /* 0x000ee20008000a00 */
[----:B--2---:R-:W-:Y:S02]  /*9ac0*/  ISETP.NE.U32.AND P2, PT, RZ, UR6, PT ;  /* 0x00000006ff007c0c */ /* 0x004fe4000bf45070 */
[----:B---3--:R-:W-:Y:S02]  /*9ad0*/  ISETP.NE.U32.AND P1, PT, RZ, UR4, PT ;  /* 0x00000004ff007c0c */ /* 0x008fe4000bf25070 */
[----:B------:R-:W-:Y:S02]  /*9ae0*/  ISETP.NE.AND.EX P2, PT, RZ, UR7, PT, P2 ;  /* 0x00000007ff007c0c */ /* 0x000fe4000bf45320 */
[----:B------:R-:W-:-:S13]  /*9af0*/  ISETP.NE.AND.EX P0, PT, RZ, UR5, PT, P1 ;  /* 0x00000005ff007c0c */ /* 0x000fda000bf05310 */
[----:B------:R-:W-:Y:S05]  /*9b00*/  @P2 BRA P0, `(.L_x_151) ;  /* 0x00000000003c2947 */ /* 0x000fea0000000000 */
[----:B------:R-:W-:-:S13]  /*9b10*/  ISETP.NE.AND.EX P1, PT, RZ, UR5, PT, P1 ;  /* 0x00000005ff007c0c */ /* 0x000fda000bf25310 */
[----:B------:R-:W-:Y:S05]  /*9b20*/  @P1 BRA `(.L_x_152) ;  /* 0x00000000000c1947 */ /* 0x000fea0003800000 */
[----:B------:R-:W-:-:S13]  /*9b30*/  FSETP.NEU.AND P0, PT, R49, RZ, PT ;  /* 0x000000ff3100720b */ /* 0x000fda0003f0d000 */
[----:B------:R-:W-:Y:S05]  /*9b40*/  @!P0 EXIT ;  /* 0x000000000000894d */ /* 0x000fea0003800000 */
[----:B------:R-:W-:Y:S05]  /*9b50*/  BRA `(.L_x_151) ;  /* 0x0000000000287947 */ /* 0x000fea0003800000 */
.L_x_152:
[----:B------:R-:W-:Y:S01]  /*9b60*/  ISETP.NE.AND P0, PT, R118, RZ, PT ;  /* 0x000000ff7600720c */ /* 0x000fe20003f05270 */
[----:B------:R-:W-:-:S12]  /*9b70*/  BSSY.RECONVERGENT B0, `(.L_x_151) ;  /* 0x0000008000007945 */ /* 0x000fd80003800200 */
[----:B------:R-:W-:Y:S05]  /*9b80*/  @P0 BRA `(.L_x_153) ;  /* 0x0000000000100947 */ /* 0x000fea0003800000 */
[----:B------:R-:W-:-:S04]  /*9b90*/  ISETP.NE.U32.AND P0, PT, RZ, UR6, PT ;  /* 0x00000006ff007c0c */ /* 0x000fc8000bf05070 */
[----:B------:R-:W-:-:S13]  /*9ba0*/  ISETP.NE.AND.EX P0, PT, RZ, UR7, PT, P0 ;  /* 0x00000007ff007c0c */ /* 0x000fda000bf05300 */
[----:B------:R-:W-:Y:S05]  /*9bb0*/  @!P0 EXIT ;  /* 0x000000000000894d */ /* 0x000fea0003800000 */
[----:B------:R-:W-:Y:S05]  /*9bc0*/  BRA `(.L_x_154) ;  /* 0x0000000000087947 */ /* 0x000fea0003800000 */
.L_x_153:
[----:B------:R-:W-:-:S13]  /*9bd0*/  FSETP.NEU.AND P0, PT, R49, RZ, PT ;  /* 0x000000ff3100720b */ /* 0x000fda0003f0d000 */
[----:B------:R-:W-:Y:S05]  /*9be0*/  @!P0 EXIT ;  /* 0x000000000000894d */ /* 0x000fea0003800000 */
.L_x_154:
[----:B------:R-:W-:Y:S05]  /*9bf0*/  BSYNC.RECONVERGENT B0 ;  /* 0x0000000000007941 */ /* 0x000fea0003800200 */
.L_x_151:
[----:B------:R-:W-:Y:S01]  /*9c00*/  ULEA UR4, UR51, UR44, 0x3 ;  /* 0x0000002c33047291 */ /* 0x000fe2000f8e18ff */
[----:B------:R-:W-:-:S04]  /*9c10*/  DEPBAR.LE SB0, 0x0 ;  /* 0x000080000000791a */ /* 0x000fc80000000000 */
[----:B------:R-:W-:-:S04]  /*9c20*/  UIADD3 UR4, UPT, UPT, UR4, 0xa0, URZ ;  /* 0x000000a004047890 */ /* 0x000fc8000fffe0ff */
[----:B------:R-:W-:-:S09]  /*9c30*/  UPRMT UR4, UR45, 0x654, UR4 ;  /* 0x000006542d047896 */ /* 0x000fd20008000004 */
[----:B------:R-:W-:Y:S01]  /*9c40*/  SYNCS.ARRIVE.TRANS64.RED.A1T0 RZ, [UR4], RZ ;  /* 0x000000ffffff79a7 */ /* 0x000fe20008100404 */
[----:B------:R-:W-:Y:S05]  /*9c50*/  EXIT ;  /* 0x000000000000794d */ /* 0x000fea0003800000 */
.L_x_24:
[----:B--2---:R2:W4:Y:S02]  /*9c60*/  SYNCS.PHASECHK.TRANS64.TRYWAIT P0, [R2+URZ+0x140], R3 ;  /* 0x00014003020075a7 */ /* 0x00452400080011ff */
[----:B----4-:R-:W-:Y:S05]  /*9c70*/  @!P0 NANOSLEEP.SYNCS 0x989680 ;  /* 0x009896800000895d */ /* 0x010fea0003900000 */
[----:B------:R-:W4:Y:S02]  /*9c80*/  @!P0 SYNCS.PHASECHK.TRANS64 P0, [R2+URZ+0x140], R3 ;  /* 0x00014003020085a7 */ /* 0x000f2400080010ff */
[----:B----4-:R-:W-:Y:S05]  /*9c90*/  @!P0 BRA `(.L_x_24) ;  /* 0xfffffffc00f08947 */ /* 0x010fea000383ffff */
[----:B------:R-:W-:Y:S05]  /*9ca0*/  BRA `(.L_x_155) ;  /* 0xffffff7800e47947 */ /* 0x000fea000383ffff */
.L_x_27:
[----:B------:R-:W-:-:S07]  /*9cb0*/  MOV R2, UR49 ;  /* 0x0000003100027c02 */ /* 0x000fce0008000f00 */
.L_x_156:
[----:B-1----:R1:W2:Y:S02]  /*9cc0*/  SYNCS.PHASECHK.TRANS64.TRYWAIT P0, [R2+URZ+0x40], R4 ;  /* 0x00004004020075a7 */ /* 0x0022a400080011ff */
[----:B--2---:R-:W-:Y:S05]  /*9cd0*/  @!P0 NANOSLEEP.SYNCS 0x989680 ;  /* 0x009896800000895d */ /* 0x004fea0003900000 */
[----:B------:R-:W2:Y:S02]  /*9ce0*/  @!P0 SYNCS.PHASECHK.TRANS64 P0, [R2+URZ+0x40], R4 ;  /* 0x00004004020085a7 */ /* 0x000ea400080010ff */
[----:B--2---:R-:W-:Y:S05]  /*9cf0*/  @!P0 BRA `(.L_x_156) ;  /* 0xfffffffc00f08947 */ /* 0x004fea000383ffff */
[----:B------:R-:W-:Y:S05]  /*9d00*/  BRA `(.L_x_26) ;  /* 0xffffff7c004c7947 */ /* 0x000fea000383ffff */
.L_x_34:
[----:B-1----:R-:W-:-:S07]  /*9d10*/  MOV R2, UR17 ;  /* 0x0000001100027c02 */ /* 0x002fce0008000f00 */
.L_x_157:
[----:B-1----:R1:W2:Y:S02]  /*9d20*/  SYNCS.PHASECHK.TRANS64.TRYWAIT P0, [R2+URZ+0x40], R4 ;  /* 0x00004004020075a7 */ /* 0x0022a400080011ff */
[----:B--2---:R-:W-:Y:S05]  /*9d30*/  @!P0 NANOSLEEP.SYNCS 0x989680 ;  /* 0x009896800000895d */ /* 0x004fea0003900000 */
[----:B------:R-:W2:Y:S02]  /*9d40*/  @!P0 SYNCS.PHASECHK.TRANS64 P0, [R2+URZ+0x40], R4 ;  /* 0x00004004020085a7 */ /* 0x000ea400080010ff */
[----:B--2---:R-:W-:Y:S05]  /*9d50*/  @!P0 BRA `(.L_x_157) ;  /* 0xfffffffc00f08947 */ /* 0x004fea000383ffff */
[----:B------:R-:W-:Y:S05]  /*9d60*/  BRA `(.L_x_33) ;  /* 0xffffff80000c7947 */ /* 0x000fea000383ffff */
.L_x_39:
[----:B-1----:R1:W2:Y:S02]  /*9d70*/  SYNCS.PHASECHK.TRANS64.TRYWAIT P0, [R2+URZ+0xd0], R3 ;  /* 0x0000d003020075a7 */ /* 0x0022a400080011ff */
[----:B--2---:R-:W-:Y:S05]  /*9d80*/  @!P0 NANOSLEEP.SYNCS 0x989680 ;  /* 0x009896800000895d */ /* 0x004fea0003900000 */
[----:B------:R-:W2:Y:S02]  /*9d90*/  @!P0 SYNCS.PHASECHK.TRANS64 P0, [R2+URZ+0xd0], R3 ;  /* 0x0000d003020085a7 */ /* 0x000ea400080010ff */
[----:B--2---:R-:W-:Y:S05]  /*9da0*/  @!P0 BRA `(.L_x_39) ;  /* 0xfffffffc00f08947 */ /* 0x004fea000383ffff */
[----:B------:R-:W-:Y:S05]  /*9db0*/  BRA `(.L_x_158) ;  /* 0xffffff8000b07947 */ /* 0x000fea000383ffff */
.L_x_43:
[----:B---3--:R-:W-:-:S07]  /*9dc0*/  MOV R0, UR4 ;  /* 0x0000000400007c02 */ /* 0x008fce0008000f00 */
.L_x_159:
[----:B-1----:R1:W2:Y:S02]  /*9dd0*/  SYNCS.PHASECHK.TRANS64.TRYWAIT P0, [R0+URZ], R2 ;  /* 0x00000002000075a7 */ /* 0x0022a400080011ff */
[----:B--2---:R-:W-:Y:S05]  /*9de0*/  @!P0 NANOSLEEP.SYNCS 0x989680 ;  /* 0x009896800000895d */ /* 0x004fea0003900000 */
[----:B------:R-:W2:Y:S02]  /*9df0*/  @!P0 SYNCS.PHASECHK.TRANS64 P0, [R0+URZ], R2 ;  /* 0x00000002000085a7 */ /* 0x000ea400080010ff */
[----:B--2---:R-:W-:Y:S05]  /*9e00*/  @!P0 BRA `(.L_x_159) ;  /* 0xfffffffc00f08947 */ /* 0x004fea000383ffff */
[----:B------:R-:W-:Y:S05]  /*9e10*/  BRA `(.L_x_160) ;  /* 0xffffff8800207947 */ /* 0x000fea000383ffff */
.L_x_44:
[----:B---3--:R-:W-:-:S07]  /*9e20*/  MOV R0, UR4 ;  /* 0x0000000400007c02 */ /* 0x008fce0008000f00 */
.L_x_161:
[----:B-1----:R1:W2:Y:S02]  /*9e30*/  SYNCS.PHASECHK.TRANS64.TRYWAIT P0, [R0+URZ], R3 ;  /* 0x00000003000075a7 */ /* 0x0022a400080011ff */
[----:B--2---:R-:W-:Y:S05]  /*9e40*/  @!P0 NANOSLEEP.SYNCS 0x989680 ;  /* 0x009896800000895d */ /* 0x004fea0003900000 */
[----:B------:R-:W2:Y:S02]  /*9e50*/  @!P0 SYNCS.PHASECHK.TRANS64 P0, [R0+URZ], R3 ;  /* 0x00000003000085a7 */ /* 0x000ea400080010ff */
[----:B--2---:R-:W-:Y:S05]  /*9e60*/  @!P0 BRA `(.L_x_161) ;  /* 0xfffffffc00f08947 */ /* 0x004fea000383ffff */
[----:B------:R-:W-:Y:S05]  /*9e70*/  BRA `(.L_x_162) ;  /* 0xffffff88002c7947 */ /* 0x000fea000383ffff */
.L_x_45:
[----:B---3--:R-:W-:-:S07]  /*9e80*/  MOV R0, UR4 ;  /* 0x0000000400007c02 */ /* 0x008fce0008000f00 */
.L_x_163:
[----:B-1----:R1:W2:Y:S02]  /*9e90*/  SYNCS.PHASECHK.TRANS64.TRYWAIT P0, [R0+URZ], R3 ;  /* 0x00000003000075a7 */ /* 0x0022a400080011ff */
[----:B--2---:R-:W-:Y:S05]  /*9ea0*/  @!P0 NANOSLEEP.SYNCS 0x989680 ;  /* 0x009896800000895d */ /* 0x004fea0003900000 */
[----:B------:R-:W2:Y:S02]  /*9eb0*/  @!P0 SYNCS.PHASECHK.TRANS64 P0, [R0+URZ], R3 ;  /* 0x00000003000085a7 */ /* 0x000ea400080010ff */
[----:B--2---:R-:W-:Y:S05]  /*9ec0*/  @!P0 BRA `(.L_x_163) ;  /* 0xfffffffc00f08947 */ /* 0x004fea000383ffff */
[----:B------:R-:W-:Y:S05]  /*9ed0*/  BRA `(.L_x_164) ;  /* 0xffffff8800387947 */ /* 0x000fea000383ffff */
.L_x_46:
[----:B---3--:R-:W-:-:S07]  /*9ee0*/  MOV R0, UR4 ;  /* 0x0000000400007c02 */ /* 0x008fce0008000f00 */
.L_x_165:
[----:B-1----:R1:W2:Y:S02]  /*9ef0*/  SYNCS.PHASECHK.TRANS64.TRYWAIT P0, [R0+URZ], R3 ;  /* 0x00000003000075a7 */ /* 0x0022a400080011ff */
[----:B--2---:R-:W-:Y:S05]  /*9f00*/  @!P0 NANOSLEEP.SYNCS 0x989680 ;  /* 0x009896800000895d */ /* 0x004fea0003900000 */
[----:B------:R-:W2:Y:S02]  /*9f10*/  @!P0 SYNCS.PHASECHK.TRANS64 P0, [R0+URZ], R3 ;  /* 0x00000003000085a7 */ /* 0x000ea400080010ff */
[----:B--2---:R-:W-:Y:S05]  /*9f20*/  @!P0 BRA `(.L_x_165) ;  /* 0xfffffffc00f08947 */ /* 0x004fea000383ffff */
[----:B------:R-:W-:Y:S05]  /*9f30*/  BRA `(.L_x_166) ;  /* 0xffffff8800447947 */ /* 0x000fea000383ffff */
.L_x_47:
[----:B---3--:R-:W-:-:S07]  /*9f40*/  MOV R0, UR4 ;  /* 0x0000000400007c02 */ /* 0x008fce0008000f00 */
.L_x_167:
[----:B-1----:R1:W2:Y:S02]  /*9f50*/  SYNCS.PHASECHK.TRANS64.TRYWAIT P0, [R0+URZ], R3 ;  /* 0x00000003000075a7 */ /* 0x0022a400080011ff */
[----:B--2---:R-:W-:Y:S05]  /*9f60*/  @!P0 NANOSLEEP.SYNCS 0x989680 ;  /* 0x009896800000895d */ /* 0x004fea0003900000 */
[----:B------:R-:W2:Y:S02]  /*9f70*/  @!P0 SYNCS.PHASECHK.TRANS64 P0, [R0+URZ], R3 ;  /* 0x00000003000085a7 */ /* 0x000ea400080010ff */
[----:B--2---:R-:W-:Y:S05]  /*9f80*/  @!P0 BRA `(.L_x_167) ;  /* 0xfffffffc00f08947 */ /* 0x004fea000383ffff */
[----:B------:R-:W-:Y:S05]  /*9f90*/  BRA `(.L_x_168) ;  /* 0xffffff8800507947 */ /* 0x000fea000383ffff */
.L_x_48:
[----:B---3--:R-:W-:-:S07]  /*9fa0*/  MOV R0, UR4 ;  /* 0x0000000400007c02 */ /* 0x008fce0008000f00 */
.L_x_169:
[----:B-1----:R1:W2:Y:S02]  /*9fb0*/  SYNCS.PHASECHK.TRANS64.TRYWAIT P0, [R0+URZ], R3 ;  /* 0x00000003000075a7 */ /* 0x0022a400080011ff */
[----:B--2---:R-:W-:Y:S05]  /*9fc0*/  @!P0 NANOSLEEP.SYNCS 0x989680 ;  /* 0x009896800000895d */ /* 0x004fea0003900000 */
[----:B------:R-:W2:Y:S02]  /*9fd0*/  @!P0 SYNCS.PHASECHK.TRANS64 P0, [R0+URZ], R3 ;  /* 0x00000003000085a7 */ /* 0x000ea400080010ff */
[----:B--2---:R-:W-:Y:S05]  /*9fe0*/  @!P0 BRA `(.L_x_169) ;  /* 0xfffffffc00f08947 */ /* 0x004fea000383ffff */
[----:B------:R-:W-:Y:S05]  /*9ff0*/  BRA `(.L_x_170) ;  /* 0xffffff88005c7947 */ /* 0x000fea000383ffff */
.L_x_49:
[----:B---3--:R-:W-:-:S07]  /*a000*/  MOV R0, UR4 ;  /* 0x0000000400007c02 */ /* 0x008fce0008000f00 */
.L_x_171:
[----:B-1----:R1:W2:Y:S02]  /*a010*/  SYNCS.PHASECHK.TRANS64.TRYWAIT P0, [R0+URZ], R3 ;  /* 0x00000003000075a7 */ /* 0x0022a400080011ff */
[----:B--2---:R-:W-:Y:S05]  /*a020*/  @!P0 NANOSLEEP.SYNCS 0x989680 ;  /* 0x009896800000895d */ /* 0x004fea0003900000 */
[----:B------:R-:W2:Y:S02]  /*a030*/  @!P0 SYNCS.PHASECHK.TRANS64 P0, [R0+URZ], R3 ;  /* 0x00000003000085a7 */ /* 0x000ea400080010ff */
[----:B--2---:R-:W-:Y:S05]  /*a040*/  @!P0 BRA `(.L_x_171) ;  /* 0xfffffffc00f08947 */ /* 0x004fea000383ffff */
[----:B------:R-:W-:Y:S05]  /*a050*/  BRA `(.L_x_172) ;  /* 0xffffff8800687947 */ /* 0x000fea000383ffff */
.L_x_52:
[----:B-1----:R1:W2:Y:S02]  /*a060*/  SYNCS.PHASECHK.TRANS64.TRYWAIT P0, [R0+URZ+0x130], R4 ;  /* 0x00013004000075a7 */ /* 0x0022a400080011ff */
[----:B--2---:R-:W-:Y:S05]  /*a070*/  @!P0 NANOSLEEP.SYNCS 0x989680 ;  /* 0x009896800000895d */ /* 0x004fea0003900000 */
[----:B------:R-:W2:Y:S02]  /*a080*/  @!P0 SYNCS.PHASECHK.TRANS64 P0, [R0+URZ+0x130], R4 ;  /* 0x00013004000085a7 */ /* 0x000ea400080010ff */
[----:B--2---:R-:W-:Y:S05]  /*a090*/  @!P0 BRA `(.L_x_52) ;  /* 0xfffffffc00f08947 */ /* 0x004fea000383ffff */
[----:B------:R-:W-:Y:S05]  /*a0a0*/  BRA `(.L_x_173) ;  /* 0xffffff8800c47947 */ /* 0x000fea000383ffff */
.L_x_53:
[----:B------:R-:W-:-:S07]  /*a0b0*/  MOV R0, UR5 ;  /* 0x0000000500007c02 */ /* 0x000fce0008000f00 */
.L_x_174:
[----:B-1----:R1:W2:Y:S02]  /*a0c0*/  SYNCS.PHASECHK.TRANS64.TRYWAIT P0, [R0+URZ+0xe0], R5 ;  /* 0x0000e005000075a7 */ /* 0x0022a400080011ff */
[----:B--2---:R-:W-:Y:S05]  /*a0d0*/  @!P0 NANOSLEEP.SYNCS 0x989680 ;  /* 0x009896800000895d */ /* 0x004fea0003900000 */
[----:B------:R-:W2:Y:S02]  /*a0e0*/  @!P0 SYNCS.PHASECHK.TRANS64 P0, [R0+URZ+0xe0], R5 ;  /* 0x0000e005000085a7 */ /* 0x000ea400080010ff */
[----:B--2---:R-:W-:Y:S05]  /*a0f0*/  @!P0 BRA `(.L_x_174) ;  /* 0xfffffffc00f08947 */ /* 0x004fea000383ffff */
[----:B------:R-:W-:Y:S05]  /*a100*/  BRA `(.L_x_175) ;  /* 0xffffff8800d47947 */ /* 0x000fea000383ffff */
.L_x_54:
[----:B-1----:R1:W2:Y:S02]  /*a110*/  SYNCS.PHASECHK.TRANS64.TRYWAIT P1, [R0+URZ+0xd0], R4 ;  /* 0x0000d004000075a7 */ /* 0x0022a400080211ff */
[----:B--2---:R-:W-:Y:S05]  /*a120*/  @!P1 NANOSLEEP.SYNCS 0x989680 ;  /* 0x009896800000995d */ /* 0x004fea0003900000 */
[----:B------:R-:W2:Y:S02]  /*a130*/  @!P1 SYNCS.PHASECHK.TRANS64 P1, [R0+URZ+0xd0], R4 ;  /* 0x0000d004000095a7 */ /* 0x000ea400080210ff */
[----:B--2---:R-:W-:Y:S05]  /*a140*/  @!P1 BRA `(.L_x_54) ;  /* 0xfffffffc00f09947 */ /* 0x004fea000383ffff */
[----:B------:R-:W-:Y:S05]  /*a150*/  BRA `(.L_x_176) ;  /* 0xffffff8c00047947 */ /* 0x000fea000383ffff */
.L_x_57:
[----:B------:R-:W-:-:S07]  /*a160*/  MOV R0, UR5 ;  /* 0x0000000500007c02 */ /* 0x000fce0008000f00 */
.L_x_177:
[----:B-1----:R1:W2:Y:S02]  /*a170*/  SYNCS.PHASECHK.TRANS64.TRYWAIT P0, [R0+URZ+0xe0], R2 ;  /* 0x0000e002000075a7 */ /* 0x0022a400080011ff */
[----:B--2---:R-:W-:Y:S05]  /*a180*/  @!P0 NANOSLEEP.SYNCS 0x989680 ;  /* 0x009896800000895d */ /* 0x004fea0003900000 */
[----:B------:R-:W2:Y:S02]  /*a190*/  @!P0 SYNCS.PHASECHK.TRANS64 P0, [R0+URZ+0xe0], R2 ;  /* 0x0000e002000085a7 */ /* 0x000ea400080010ff */
[----:B--2---:R-:W-:Y:S05]  /*a1a0*/  @!P0 BRA `(.L_x_177) ;  /* 0xfffffffc00f08947 */ /* 0x004fea000383ffff */
[----:B------:R-:W-:Y:S05]  /*a1b0*/  BRA `(.L_x_56) ;  /* 0xffffff8c00587947 */ /* 0x000fea000383ffff */
.L_x_66:
[----:B-1----:R-:W-:-:S04]  /*a1c0*/  MOV R4, UR6 ;  /* 0x0000000600047c02 */ /* 0x002fc80008000f00 */
[----:B------:R1:W2:Y:S03]  /*a1d0*/  SYNCS.PHASECHK.TRANS64.TRYWAIT P0, [R4+URZ+0x8], R5 ;  /* 0x00000805040075a7 */ /* 0x0002a600080011ff */
[----:B--2---:R-:W-:Y:S05]  /*a1e0*/  @!P0 NANOSLEEP.SYNCS 0x989680 ;  /* 0x009896800000895d */ /* 0x004fea0003900000 */
[----:B------:R-:W2:Y:S02]  /*a1f0*/  @!P0 SYNCS.PHASECHK.TRANS64 P0, [R4+URZ+0x8], R5 ;  /* 0x00000805040085a7 */ /* 0x000ea400080010ff */
[----:B--2---:R-:W-:Y:S05]  /*a200*/  @!P0 BRA `(.L_x_66) ;  /* 0xfffffffc00ec8947 */ /* 0x004fea000383ffff */
[----:B------:R-:W-:Y:S05]  /*a210*/  BRA `(.L_x_65) ;  /* 0xffffff90000c7947 */ /* 0x000fea000383ffff */
.L_x_68:
[----:B------:R-:W-:Y:S01]  /*a220*/  BSSY B0, `(.L_x_178) ;  /* 0x0000006000007945 */ /* 0x000fe20003800000 */
[----:B------:R-:W-:-:S07]  /*a230*/  MOV R15, 0xffffffff ;  /* 0xffffffff000f7802 */ /* 0x000fce0000000f00 */
[----:B-1---5:R-:W-:Y:S05]  /*a240*/  WARPSYNC.COLLECTIVE R15, `(.L_x_179) ;  /* 0x000000000f0c7348 */ /* 0x022fea0003c00000 */
[----:B------:R-:W-:Y:S02]  /*a250*/  ELECT P6, UR79, PT ;  /* 0x00000000004f782f */ /* 0x000fe400038c0000 */
[----:B------:R-:W-:Y:S01]  /*a260*/  MOV R14, UR79 ;  /* 0x0000004f000e7c02 */ /* 0x000fe20008000f00 */
[----:B-1---5:R-:W-:Y:S10]  /*a270*/  ENDCOLLECTIVE ;  /* 0x000000000000791b */ /* 0x022ff40003800000 */
.L_x_179:
[----:B------:R-:W-:Y:S05]  /*a280*/  BSYNC B0 ;  /* 0x0000000000007941 */ /* 0x000fea0003800000 */
.L_x_178:
[----:B------:R-:W-:Y:S05]  /*a290*/  BRA `(.L_x_180) ;  /* 0xffffff90003c7947 */ /* 0x000fea000383ffff */
.L_x_70:
[----:B-1----:R-:W-:-:S04]  /*a2a0*/  MOV R2, UR6 ;  /* 0x0000000600027c02 */ /* 0x002fc80008000f00 */
[----:B------:R1:W2:Y:S03]  /*a2b0*/  SYNCS.PHASECHK.TRANS64.TRYWAIT P0, [R2+URZ+0x8], R3 ;  /* 0x00000803020075a7 */ /* 0x0002a600080011ff */
[----:B--2---:R-:W-:Y:S05]  /*a2c0*/  @!P0 NANOSLEEP.SYNCS 0x989680 ;  /* 0x009896800000895d */ /* 0x004fea0003900000 */
[----:B------:R-:W2:Y:S02]  /*a2d0*/  @!P0 SYNCS.PHASECHK.TRANS64 P0, [R2+URZ+0x8], R3 ;  /* 0x00000803020085a7 */ /* 0x000ea400080010ff */
[----:B--2---:R-:W-:Y:S05]  /*a2e0*/  @!P0 BRA `(.L_x_70) ;  /* 0xfffffffc00ec8947 */ /* 0x004fea000383ffff */
[----:B------:R-:W-:Y:S05]  /*a2f0*/  BRA `(.L_x_69) ;  /* 0xffffff9000407947 */ /* 0x000fea000383ffff */
.L_x_71:
[----:B-1----:R1:W2:Y:S02]  /*a300*/  SYNCS.PHASECHK.TRANS64.TRYWAIT P0, [R0+URZ+0xd0], R4 ;  /* 0x0000d004000075a7 */ /* 0x0022a400080011ff */
[----:B--2---:R-:W-:Y:S05]  /*a310*/  @!P0 NANOSLEEP.SYNCS 0x989680 ;  /* 0x009896800000895d */ /* 0x004fea0003900000 */
[----:B------:R-:W2:Y:S02]  /*a320*/  @!P0 SYNCS.PHASECHK.TRANS64 P0, [R0+URZ+0xd0], R4 ;  /* 0x0000d004000085a7 */ /* 0x000ea400080010ff */
[----:B--2---:R-:W-:Y:S05]  /*a330*/  @!P0 BRA `(.L_x_71) ;  /* 0xfffffffc00f08947 */ /* 0x004fea000383ffff */
[----:B------:R-:W-:Y:S05]  /*a340*/  BRA `(.L_x_181) ;  /* 0xffffff94002c7947 */ /* 0x000fea000383ffff */
.L_x_73:
[----:B------:R-:W-:-:S07]  /*a350*/  MOV R0, UR9 ;  /* 0x0000000900007c02 */ /* 0x000fce0008000f00 */
.L_x_182:
[----:B-1----:R1:W2:Y:S02]  /*a360*/  SYNCS.PHASECHK.TRANS64.TRYWAIT P0, [R0+URZ+0x110], R4 ;  /* 0x00011004000075a7 */ /* 0x0022a400080011ff */
[----:B--2---:R-:W-:Y:S05]  /*a370*/  @!P0 NANOSLEEP.SYNCS 0x989680 ;  /* 0x009896800000895d */ /* 0x004fea0003900000 */
[----:B------:R-:W2:Y:S02]  /*a380*/  @!P0 SYNCS.PHASECHK.TRANS64 P0, [R0+URZ+0x110], R4 ;  /* 0x00011004000085a7 */ /* 0x000ea400080010ff */
[----:B--2---:R-:W-:Y:S05]  /*a390*/  @!P0 BRA `(.L_x_182) ;  /* 0xfffffffc00f08947 */ /* 0x004fea000383ffff */
[----:B------:R-:W-:Y:S05]  /*a3a0*/  BRA `(.L_x_183) ;  /* 0xffffff9400787947 */ /* 0x000fea000383ffff */
.L_x_76:
[----:B------:R-:W-:Y:S07]  /*a3b0*/  MOV R0, UR8 ;  /* 0x0000000800007c02 */ /* 0x000fee0008000f00 */
.L_x_184:
[----:B-1----:R1:W2:Y:S02]  /*a3c0*/  SYNCS.PHASECHK.TRANS64.TRYWAIT P0, [R0+URZ], R4 ;  /* 0x00000004000075a7 */ /* 0x0022a400080011ff */
[----:B--2---:R-:W-:Y:S05]  /*a3d0*/  @!P0 NANOSLEEP.SYNCS 0x989680 ;  /* 0x009896800000895d */ /* 0x004fea0003900000 */
[----:B------:R-:W2:Y:S02]  /*a3e0*/  @!P0 SYNCS.PHASECHK.TRANS64 P0, [R0+URZ], R4 ;  /* 0x00000004000085a7 */ /* 0x000ea400080010ff */
[----:B--2---:R-:W-:Y:S05]  /*a3f0*/  @!P0 BRA `(.L_x_184) ;  /* 0xfffffffc00f08947 */ /* 0x004fea000383ffff */
[----:B------:R-:W-:Y:S05]  /*a400*/  BRA `(.L_x_75) ;  /* 0xffffff94008c7947 */ /* 0x000fea000383ffff */
.L_x_80:
[----:B-1----:R-:W-:-:S07]  /*a410*/  MOV R0, UR8 ;  /* 0x0000000800007c02 */ /* 0x002fce0008000f00 */
.L_x_185:
[----:B-1----:R1:W2:Y:S02]  /*a420*/  SYNCS.PHASECHK.TRANS64.TRYWAIT P0, [R0+URZ], R2 ;  /* 0x00000002000075a7 */ /* 0x0022a400080011ff */
[----:B--2---:R-:W-:Y:S05]  /*a430*/  @!P0 NANOSLEEP.SYNCS 0x989680 ;  /* 0x009896800000895d */ /* 0x004fea0003900000 */
[----:B------:R-:W2:Y:S02]  /*a440*/  @!P0 SYNCS.PHASECHK.TRANS64 P0, [R0+URZ], R2 ;  /* 0x00000002000085a7 */ /* 0x000ea400080010ff */
[----:B--2---:R-:W-:Y:S05]  /*a450*/  @!P0 BRA `(.L_x_185) ;  /* 0xfffffffc00f08947 */ /* 0x004fea000383ffff */
[----:B------:R-:W-:Y:S05]  /*a460*/  BRA `(.L_x_186) ;  /* 0xffffff9800807947 */ /* 0x000fea000383ffff */
.L_x_81:
[----:B------:R-:W-:-:S07]  /*a470*/  MOV R0, UR8 ;  /* 0x0000000800007c02 */ /* 0x000fce0008000f00 */
.L_x_187:
[----:B-1----:R1:W2:Y:S02]  /*a480*/  SYNCS.PHASECHK.TRANS64.TRYWAIT P0, [R0+URZ], R3 ;  /* 0x00000003000075a7 */ /* 0x0022a400080011ff */
[----:B--2---:R-:W-:Y:S05]  /*a490*/  @!P0 NANOSLEEP.SYNCS 0x989680 ;  /* 0x009896800000895d */ /* 0x004fea0003900000 */
[----:B------:R-:W2:Y:S02]  /*a4a0*/  @!P0 SYNCS.PHASECHK.TRANS64 P0, [R0+URZ], R3 ;  /* 0x00000003000085a7 */ /* 0x000ea400080010ff */
[----:B--2---:R-:W-:Y:S05]  /*a4b0*/  @!P0 BRA `(.L_x_187) ;  /* 0xfffffffc00f08947 */ /* 0x004fea000383ffff */
[----:B------:R-:W-:Y:S05]  /*a4c0*/  BRA `(.L_x_188) ;  /* 0xffffff98008c7947 */ /* 0x000fea000383ffff */
.L_x_82:
[----:B------:R-:W-:-:S07]  /*a4d0*/  MOV R0, UR8 ;  /* 0x0000000800007c02 */ /* 0x000fce0008000f00 */
.L_x_189:
[----:B-1----:R1:W2:Y:S02]  /*a4e0*/  SYNCS.PHASECHK.TRANS64.TRYWAIT P0, [R0+URZ], R3 ;  /* 0x00000003000075a7 */ /* 0x0022a400080011ff */
[----:B--2---:R-:W-:Y:S05]  /*a4f0*/  @!P0 NANOSLEEP.SYNCS 0x989680 ;  /* 0x009896800000895d */ /* 0x004fea0003900000 */
[----:B------:R-:W2:Y:S02]  /*a500*/  @!P0 SYNCS.PHASECHK.TRANS64 P0, [R0+URZ], R3 ;  /* 0x00000003000085a7 */ /* 0x000ea400080010ff */
[----:B--2---:R-:W-:Y:S05]  /*a510*/  @!P0 BRA `(.L_x_189) ;  /* 0xfffffffc00f08947 */ /* 0x004fea000383ffff */
[----:B------:R-:W-:Y:S05]  /*a520*/  BRA `(.L_x_190) ;  /* 0xffffff9800987947 */ /* 0x000fea000383ffff */
.L_x_85:
[----:B------:R-:W-:-:S07]  /*a530*/  MOV R0, UR7 ;  /* 0x0000000700007c02 */ /* 0x000fce0008000f00 */
.L_x_191:
[----:B-1----:R1:W2:Y:S02]  /*a540*/  SYNCS.PHASECHK.TRANS64.TRYWAIT P1, [R0+URZ+0x150], R2 ;  /* 0x00015002000075a7 */ /* 0x0022a400080211ff */
[----:B--2---:R-:W-:Y:S05]  /*a550*/  @!P1 NANOSLEEP.SYNCS 0x989680 ;  /* 0x009896800000995d */ /* 0x004fea0003900000 */
[----:B------:R-:W2:Y:S02]  /*a560*/  @!P1 SYNCS.PHASECHK.TRANS64 P1, [R0+URZ+0x150], R2 ;  /* 0x00015002000095a7 */ /* 0x000ea400080210ff */
[----:B--2---:R-:W-:Y:S05]  /*a570*/  @!P1 BRA `(.L_x_191) ;  /* 0xfffffffc00f09947 */ /* 0x004fea000383ffff */
[----:B------:R-:W-:Y:S05]  /*a580*/  BRA `(.L_x_192) ;  /* 0xffffff9800e47947 */ /* 0x000fea000383ffff */
.L_x_90:
[----:B----4-:R4:W1:Y:S02]  /*a590*/  SYNCS.PHASECHK.TRANS64.TRYWAIT P0, [R0+URZ+0xd0], R2 ;  /* 0x0000d002000075a7 */ /* 0x01086400080011ff */
[----:B-1----:R-:W-:Y:S05]  /*a5a0*/  @!P0 NANOSLEEP.SYNCS 0x989680 ;  /* 0x009896800000895d */ /* 0x002fea0003900000 */
[----:B------:R-:W1:Y:S02]  /*a5b0*/  @!P0 SYNCS.PHASECHK.TRANS64 P0, [R0+URZ+0xd0], R2 ;  /* 0x0000d002000085a7 */ /* 0x000e6400080010ff */
[----:B-1----:R-:W-:Y:S05]  /*a5c0*/  @!P0 BRA `(.L_x_90) ;  /* 0xfffffffc00f08947 */ /* 0x002fea000383ffff */
[----:B------:R-:W-:Y:S05]  /*a5d0*/  BRA `(.L_x_193) ;  /* 0xffffff9c00f87947 */ /* 0x000fea000383ffff */
.L_x_93:
[----:B------:R-:W-:Y:S07]  /*a5e0*/  MOV R0, UR6 ;  /* 0x0000000600007c02 */ /* 0x000fee0008000f00 */
.L_x_194:
[----:B-1----:R1:W4:Y:S02]  /*a5f0*/  SYNCS.PHASECHK.TRANS64.TRYWAIT P0, [R0+URZ+0xc8], R2 ;  /* 0x0000c802000075a7 */ /* 0x00232400080011ff */
[----:B----4-:R-:W-:Y:S05]  /*a600*/  @!P0 NANOSLEEP.SYNCS 0x989680 ;  /* 0x009896800000895d */ /* 0x010fea0003900000 */
[----:B------:R-:W4:Y:S02]  /*a610*/  @!P0 SYNCS.PHASECHK.TRANS64 P0, [R0+URZ+0xc8], R2 ;  /* 0x0000c802000085a7 */ /* 0x000f2400080010ff */
[----:B----4-:R-:W-:Y:S05]  /*a620*/  @!P0 BRA `(.L_x_194) ;  /* 0xfffffffc00f08947 */ /* 0x010fea000383ffff */
[----:B------:R-:W-:Y:S05]  /*a630*/  BRA `(.L_x_92) ;  /* 0xffffffa000d87947 */ /* 0x000fea000383ffff */
.L_x_96:
[----:B------:R-:W-:Y:S07]  /*a640*/  MOV R0, UR6 ;  /* 0x0000000600007c02 */ /* 0x000fee0008000f00 */
.L_x_195:
[----:B-1----:R1:W2:Y:S02]  /*a650*/  SYNCS.PHASECHK.TRANS64.TRYWAIT P0, [R0+URZ+0xa0], R14 ;  /* 0x0000a00e000075a7 */ /* 0x0022a400080011ff */
[----:B--2---:R-:W-:Y:S05]  /*a660*/  @!P0 NANOSLEEP.SYNCS 0x989680 ;  /* 0x009896800000895d */ /* 0x004fea0003900000 */
[----:B------:R-:W2:Y:S02]  /*a670*/  @!P0 SYNCS.PHASECHK.TRANS64 P0, [R0+URZ+0xa0], R14 ;  /* 0x0000a00e000085a7 */ /* 0x000ea400080010ff */
[----:B--2---:R-:W-:Y:S05]  /*a680*/  @!P0 BRA `(.L_x_195) ;  /* 0xfffffffc00f08947 */ /* 0x004fea000383ffff */
[----:B------:R-:W-:Y:S05]  /*a690*/  BRA `(.L_x_196) ;  /* 0xffffffa400507947 */ /* 0x000fea000383ffff */
.L_x_97:
[----:B------:R-:W-:Y:S07]  /*a6a0*/  MOV R0, UR6 ;  /* 0x0000000600007c02 */ /* 0x000fee0008000f00 */
.L_x_197:
[----:B-1----:R1:W2:Y:S02]  /*a6b0*/  SYNCS.PHASECHK.TRANS64.TRYWAIT P0, [R0+URZ+0xa8], R14 ;  /* 0x0000a80e000075a7 */ /* 0x0022a400080011ff */
[----:B--2---:R-:W-:Y:S05]  /*a6c0*/  @!P0 NANOSLEEP.SYNCS 0x989680 ;  /* 0x009896800000895d */ /* 0x004fea0003900000 */
[----:B------:R-:W2:Y:S02]  /*a6d0*/  @!P0 SYNCS.PHASECHK.TRANS64 P0, [R0+URZ+0xa8], R14 ;  /* 0x0000a80e000085a7 */ /* 0x000ea400080010ff */
[----:B--2---:R-:W-:Y:S05]  /*a6e0*/  @!P0 BRA `(.L_x_197) ;  /* 0xfffffffc00f08947 */ /* 0x004fea000383ffff */
[----:B------:R-:W-:Y:S05]  /*a6f0*/  BRA `(.L_x_198) ;  /* 0xffffffa400a87947 */ /* 0x000fea000383ffff */
.L_x_98:
[----:B------:R-:W-:Y:S07]  /*a700*/  MOV R0, UR6 ;  /* 0x0000000600007c02 */ /* 0x000fee0008000f00 */
.L_x_199:
[----:B-1----:R1:W2:Y:S02]  /*a710*/  SYNCS.PHASECHK.TRANS64.TRYWAIT P0, [R0+URZ+0xb0], R14 ;  /* 0x0000b00e000075a7 */ /* 0x0022a400080011ff */
[----:B--2---:R-:W-:Y:S05]  /*a720*/  @!P0 NANOSLEEP.SYNCS 0x989680 ;  /* 0x009896800000895d */ /* 0x004fea0003900000 */
[----:B------:R-:W2:Y:S02]  /*a730*/  @!P0 SYNCS.PHASECHK.TRANS64 P0, [R0+URZ+0xb0], R14 ;  /* 0x0000b00e000085a7 */ /* 0x000ea400080010ff */
[----:B--2---:R-:W-:Y:S05]  /*a740*/  @!P0 BRA `(.L_x_199) ;  /* 0xfffffffc00f08947 */ /* 0x004fea000383ffff */
[----:B------:R-:W-:Y:S05]  /*a750*/  BRA `(.L_x_200) ;  /* 0xffffffa800087947 */ /* 0x000fea000383ffff */
.L_x_99:
[----:B------:R-:W-:Y:S07]  /*a760*/  MOV R0, UR6 ;  /* 0x0000000600007c02 */ /* 0x000fee0008000f00 */
.L_x_201:
[----:B-1----:R1:W2:Y:S02]  /*a770*/  SYNCS.PHASECHK.TRANS64.TRYWAIT P0, [R0+URZ+0xb8], R14 ;  /* 0x0000b80e000075a7 */ /* 0x0022a400080011ff */
[----:B--2---:R-:W-:Y:S05]  /*a780*/  @!P0 NANOSLEEP.SYNCS 0x989680 ;  /* 0x009896800000895d */ /* 0x004fea0003900000 */
[----:B------:R-:W2:Y:S02]  /*a790*/  @!P0 SYNCS.PHASECHK.TRANS64 P0, [R0+URZ+0xb8], R14 ;  /* 0x0000b80e000085a7 */ /* 0x000ea400080010ff */
[----:B--2---:R-:W-:Y:S05]  /*a7a0*/  @!P0 BRA `(.L_x_201) ;  /* 0xfffffffc00f08947 */ /* 0x004fea000383ffff */
[----:B------:R-:W-:Y:S05]  /*a7b0*/  BRA `(.L_x_202) ;  /* 0xffffffa800a87947 */ /* 0x000fea000383ffff */
.L_x_101:
[----:B------:R-:W-:-:S07]  /*a7c0*/  MOV R0, UR6 ;  /* 0x0000000600007c02 */ /* 0x000fce0008000f00 */
.L_x_203:
[----:B-1----:R1:W2:Y:S02]  /*a7d0*/  SYNCS.PHASECHK.TRANS64.TRYWAIT P0, [R0+URZ+0xa0], R2 ;  /* 0x0000a002000075a7 */ /* 0x0022a400080011ff */
[----:B--2---:R-:W-:Y:S05]  /*a7e0*/  @!P0 NANOSLEEP.SYNCS 0x989680 ;  /* 0x009896800000895d */ /* 0x004fea0003900000 */
[----:B------:R-:W2:Y:S02]  /*a7f0*/  @!P0 SYNCS.PHASECHK.TRANS64 P0, [R0+URZ+0xa0], R2 ;  /* 0x0000a002000085a7 */ /* 0x000ea400080010ff */
[----:B--2---:R-:W-:Y:S05]  /*a800*/  @!P0 BRA `(.L_x_203) ;  /* 0xfffffffc00f08947 */ /* 0x004fea000383ffff */
[----:B------:R-:W-:Y:S05]  /*a810*/  BRA `(.L_x_204) ;  /* 0xffffffac00307947 */ /* 0x000fea000383ffff */
.L_x_102:
[----:B-1----:R-:W-:-:S07]  /*a820*/  MOV R0, UR6 ;  /* 0x0000000600007c02 */ /* 0x002fce0008000f00 */
.L_x_205:
[----:B-1----:R1:W2:Y:S02]  /*a830*/  SYNCS.PHASECHK.TRANS64.TRYWAIT P0, [R0+URZ+0xa8], R2 ;  /* 0x0000a802000075a7 */ /* 0x0022a400080011ff */
[----:B--2---:R-:W-:Y:S05]  /*a840*/  @!P0 NANOSLEEP.SYNCS 0x989680 ;  /* 0x009896800000895d */ /* 0x004fea0003900000 */
[----:B------:R-:W2:Y:S02]  /*a850*/  @!P0 SYNCS.PHASECHK.TRANS64 P0, [R0+URZ+0xa8], R2 ;  /* 0x0000a802000085a7 */ /* 0x000ea400080010ff */
[----:B--2---:R-:W-:Y:S05]  /*a860*/  @!P0 BRA `(.L_x_205) ;  /* 0xfffffffc00f08947 */ /* 0x004fea000383ffff */
[----:B------:R-:W-:Y:S05]  /*a870*/  BRA `(.L_x_206) ;  /* 0xffffffac00207947 */ /* 0x000fea000383ffff */
.L_x_103:
[----:B-1----:R-:W-:-:S07]  /*a880*/  MOV R0, UR6 ;  /* 0x0000000600007c02 */ /* 0x002fce0008000f00 */
.L_x_207:
[----:B-1----:R1:W2:Y:S02]  /*a890*/  SYNCS.PHASECHK.TRANS64.TRYWAIT P0, [R0+URZ+0xb0], R2 ;  /* 0x0000b002000075a7 */ /* 0x0022a400080011ff */
[----:B--2---:R-:W-:Y:S05]  /*a8a0*/  @!P0 NANOSLEEP.SYNCS 0x989680 ;  /* 0x009896800000895d */ /* 0x004fea0003900000 */
[----:B------:R-:W2:Y:S02]  /*a8b0*/  @!P0 SYNCS.PHASECHK.TRANS64 P0, [R0+URZ+0xb0], R2 ;  /* 0x0000b002000085a7 */ /* 0x000ea400080010ff */
[----:B--2---:R-:W-:Y:S05]  /*a8c0*/  @!P0 BRA `(.L_x_207) ;  /* 0xfffffffc00f08947 */ /* 0x004fea000383ffff */
[----:B------:R-:W-:Y:S05]  /*a8d0*/  BRA `(.L_x_208) ;  /* 0xffffffac00107947 */ /* 0x000fea000383ffff */
.L_x_105:
[----:B--2---:R2:W3:Y:S02]  /*a8e0*/  SYNCS.PHASECHK.TRANS64.TRYWAIT P0, [R0+URZ+0xd0], R2 ;  /* 0x0000d002000075a7 */ /* 0x0044e400080011ff */
[----:B---3--:R-:W-:Y:S05]  /*a8f0*/  @!P0 NANOSLEEP.SYNCS 0x989680 ;  /* 0x009896800000895d */ /* 0x008fea0003900000 */
[----:B------:R-:W3:Y:S02]  /*a900*/  @!P0 SYNCS.PHASECHK.TRANS64 P0, [R0+URZ+0xd0], R2 ;  /* 0x0000d002000085a7 */ /* 0x000ee400080010ff */
[----:B---3--:R-:W-:Y:S05]  /*a910*/  @!P0 BRA `(.L_x_105) ;  /* 0xfffffffc00f08947 */ /* 0x008fea000383ffff */
[----:B------:R-:W-:Y:S05]  /*a920*/  BRA `(.L_x_209) ;  /* 0xffffffb0000c7947 */ /* 0x000fea000383ffff */
.L_x_118:
[----:B-1----:R-:W-:Y:S04]  /*a930*/  MOV R3, UR44 ;  /* 0x0000002c00037c02 */ /* 0x002fe80008000f00 */
[----:B------:R1:W4:Y:S03]  /*a940*/  SYNCS.PHASECHK.TRANS64.TRYWAIT P1, [R3+URZ+0x80], R4 ;  /* 0x00008004030075a7 */ /* 0x00032600080211ff */
[----:B----4-:R-:W-:Y:S05]  /*a950*/  @!P1 NANOSLEEP.SYNCS 0x989680 ;  /* 0x009896800000995d */ /* 0x010fea0003900000 */
[----:B------:R-:W4:Y:S02]  /*a960*/  @!P1 SYNCS.PHASECHK.TRANS64 P1, [R3+URZ+0x80], R4 ;  /* 0x00008004030095a7 */ /* 0x000f2400080210ff */
[----:B----4-:R-:W-:Y:S05]  /*a970*/  @!P1 BRA `(.L_x_118) ;  /* 0xfffffffc00ec9947 */ /* 0x010fea000383ffff */
[----:B------:R-:W-:Y:S05]  /*a980*/  BRA `(.L_x_117) ;  /* 0xffffffbc00847947 */ /* 0x000fea000383ffff */
.L_x_120:
[----:B-1----:R1:W2:Y:S02]  /*a990*/  SYNCS.PHASECHK.TRANS64.TRYWAIT P0, [R120+URZ+0xf0], R0 ;  /* 0x0000f000780075a7 */ /* 0x0022a400080011ff */
[----:B--2---:R-:W-:Y:S05]  /*a9a0*/  @!P0 NANOSLEEP.SYNCS 0x989680 ;  /* 0x009896800000895d */ /* 0x004fea0003900000 */
[----:B------:R-:W2:Y:S02]  /*a9b0*/  @!P0 SYNCS.PHASECHK.TRANS64 P0, [R120+URZ+0xf0], R0 ;  /* 0x0000f000780085a7 */ /* 0x000ea400080010ff */
[----:B--2---:R-:W-:Y:S05]  /*a9c0*/  @!P0 BRA `(.L_x_120) ;  /* 0xfffffffc00f08947 */ /* 0x004fea000383ffff */
[----:B------:R-:W-:Y:S05]  /*a9d0*/  BRA `(.L_x_119) ;  /* 0xffffffbc00ac7947 */ /* 0x000fea000383ffff */
.L_x_129:
[----:B--2---:R2:W3:Y:S02]  /*a9e0*/  SYNCS.PHASECHK.TRANS64.TRYWAIT P0, [R3+URZ+0x80], R0 ;  /* 0x00008000030075a7 */ /* 0x0044e400080011ff */
[----:B---3--:R-:W-:Y:S05]  /*a9f0*/  @!P0 NANOSLEEP.SYNCS 0x989680 ;  /* 0x009896800000895d */ /* 0x008fea0003900000 */
[----:B------:R-:W3:Y:S02]  /*aa00*/  @!P0 SYNCS.PHASECHK.TRANS64 P0, [R3+URZ+0x80], R0 ;  /* 0x00008000030085a7 */ /* 0x000ee400080010ff */
[----:B---3--:R-:W-:Y:S05]  /*aa10*/  @!P0 BRA `(.L_x_129) ;  /* 0xfffffffc00f08947 */ /* 0x008fea000383ffff */
[----:B------:R-:W-:Y:S05]  /*aa20*/  BRA `(.L_x_128) ;  /* 0xffffffc800987947 */ /* 0x000fea000383ffff */
.L_x_137:
[----:B--2---:R2:W3:Y:S02]  /*aa30*/  SYNCS.PHASECHK.TRANS64.TRYWAIT P0, [R0+URZ+0x80], R7 ;  /* 0x00008007000075a7 */ /* 0x0044e400080011ff */
[----:B---3--:R-:W-:Y:S05]  /*aa40*/  @!P0 NANOSLEEP.SYNCS 0x989680 ;  /* 0x009896800000895d */ /* 0x008fea0003900000 */
[----:B------:R-:W3:Y:S02]  /*aa50*/  @!P0 SYNCS.PHASECHK.TRANS64 P0, [R0+URZ+0x80], R7 ;  /* 0x00008007000085a7 */ /* 0x000ee400080010ff */
[----:B---3--:R-:W-:Y:S05]  /*aa60*/  @!P0 BRA `(.L_x_137) ;  /* 0xfffffffc00f08947 */ /* 0x008fea000383ffff */
[----:B------:R-:W-:Y:S05]  /*aa70*/  BRA `(.L_x_136) ;  /* 0xffffffd400ac7947 */ /* 0x000fea000383ffff */
.L_x_145:
[----:B--2---:R2:W3:Y:S02]  /*aa80*/  SYNCS.PHASECHK.TRANS64.TRYWAIT P0, [R0+URZ+0x80], R6 ;  /* 0x00008006000075a7 */ /* 0x0044e400080011ff */
[----:B---3--:R-:W-:Y:S05]  /*aa90*/  @!P0 NANOSLEEP.SYNCS 0x989680 ;  /* 0x009896800000895d */ /* 0x008fea0003900000 */
[----:B------:R-:W3:Y:S02]  /*aaa0*/  @!P0 SYNCS.PHASECHK.TRANS64 P0, [R0+URZ+0x80], R6 ;  /* 0x00008006000085a7 */ /* 0x000ee400080010ff */
[----:B---3--:R-:W-:Y:S05]  /*aab0*/  @!P0 BRA `(.L_x_145) ;  /* 0xfffffffc00f08947 */ /* 0x008fea000383ffff */
[----:B------:R-:W-:Y:S05]  /*aac0*/  BRA `(.L_x_144) ;  /* 0xffffffe000c07947 */ /* 0x000fea000383ffff */
        .weak           $__internal_0_$__cuda_sm10x_tcgen05_guardrail_trap_col_being_dealloced_not_returned_by_alloc
        .type           $__internal_0_$__cuda_sm10x_tcgen05_guardrail_trap_col_being_dealloced_not_returned_by_alloc,@function
        .size           $__internal_0_$__cuda_sm10x_tcgen05_guardrail_trap_col_being_dealloced_not_returned_by_alloc,($__internal_1_$__cuda_sm10x_tcgen05_guardrail_trap_phase_invalid_during_alloc - $__internal_0_$__cuda_sm10x_tcgen05_guardrail_trap_col_being_dealloced_not_returned_by_alloc)
$__internal_0_$__cuda_sm10x_tcgen05_guardrail_trap_col_being_dealloced_not_returned_by_alloc:
[----:B------:R-:W-:Y:S05]  /*aad0*/  BPT.TRAP 0x1 ;  /* 0x000000040000795c */ /* 0x000fea0000300000 */
[----:B------:R-:W-:-:S04]  /*aae0*/  HFMA2 R3, -RZ, RZ, 0, 0 ;  /* 0x00000000ff037431 */ /* 0x000fc800000001ff */
[----:B------:R-:W-:Y:S05]  /*aaf0*/  RET.REL.NODEC R2 `(_ZN7cutlass13device_kernelINS_4gemm6kernel13GemmUniversalIN4cute5tupleIJiiiiEEENS1_10collective13CollectiveMmaINS1_35MainloopSm100TmaUmmaWarpSpecializedILi8ELi2ELi4ENS5_IJNS4_1CILi2EEENSA_ILi1EEESC_EEEEENS5_IJNSA_ILi128EEENSA_ILi256EEENSA_ILi64EEEEEENS_6half_tENS5_IJlSC_lEEESJ_SK_NS4_8TiledMMAINS4_8MMA_AtomIJNS4_26SM100_MMA_F16BF16_2x1SM_SSISJ_SJ_fLi128ELi256ELNS4_4UMMA5MajorE0ELSP_0ELNSO_7ScaleInE0ELSQ_0EEEEEENS4_6LayoutINS5_IJSC_SC_SC_EEENS5_IJNSA_ILi0EEESV_SV_EEEEENS5_IJNS4_10UnderscoreESY_SY_EEEEENS4_18SM100_TMA_2SM_LOADENS4_14ComposedLayoutINS4_7SwizzleILi3ELi4ELi3EEENS4_18smem_ptr_flag_bitsILi16EEENST_INS5_IJNSA_ILi8EEESH_EEENS5_IJSH_SC_EEEEEEEvNS4_8identityES11_S1B_vS1C_EENS_8epilogue10collective18CollectiveEpilogueINS1E_23Sm100TmaWarpSpecializedILi4ELi2ELi32ELb1ELb0EEEJNS5_IJSH_SG_SH_EEENS5_IJNST_ISH_SC_EENST_INS5_IJNSA_ILi32EEESB_EEENS5_IJSC_SF_EEEEEEEESJ_SK_SJ_SK_NS1E_6fusion15FusionCallbacksIS1I_NS1Q_23LinCombPerRowBiasEltActINS1E_6thread4ReLuESJ_fSJ_SJ_fLi8ELNS_15FloatRoundStyleE2EEES1J_S1P_JEEENS4_5SM1004TMEM4LOAD26SM100_TMEM_LOAD_32dp32b32xENS4_13SM90_TMA_LOADENS12_INS13_ILi2ELi4ELi3EEES16_NST_INS5_IJS17_S1L_EEENS5_IJS1L_SC_EEEEEEENS4_39AutoVectorizingCopyWithAssumedAlignmentILi128EEENS4_14SM90_TMA_STOREES27_S29_S29_EEEvvEEEEvNT_6ParamsE) ;  /* 0xffffff5402407950 */ /* 0x000fea0003c3ffff */
        .weak           $__internal_1_$__cuda_sm10x_tcgen05_guardrail_trap_phase_invalid_during_alloc
        .type           $__internal_1_$__cuda_sm10x_tcgen05_guardrail_trap_phase_invalid_during_alloc,@function
        .size           $__internal_1_$__cuda_sm10x_tcgen05_guardrail_trap_phase_invalid_during_alloc,($__internal_2_$__cuda_sm10x_tcgen05_guardrail_trap_unallocated_columns_being_dealloced - $__internal_1_$__cuda_sm10x_tcgen05_guardrail_trap_phase_invalid_during_alloc)
$__internal_1_$__cuda_sm10x_tcgen05_guardrail_trap_phase_invalid_during_alloc:
[----:B------:R-:W-:Y:S05]  /*ab00*/  BPT.TRAP 0x1 ;  /* 0x000000040000795c */ /* 0x000fea0000300000 */
[----:B------:R-:W-:-:S04]  /*ab10*/  MOV R3, 0x0 ;  /* 0x0000000000037802 */ /* 0x000fc80000000f00 */
[----:B------:R-:W-:Y:S05]  /*ab20*/  RET.REL.NODEC R2 `(_ZN7cutlass13device_kernelINS_4gemm6kernel13GemmUniversalIN4cute5tupleIJiiiiEEENS1_10collective13CollectiveMmaINS1_35MainloopSm100TmaUmmaWarpSpecializedILi8ELi2ELi4ENS5_IJNS4_1CILi2EEENSA_ILi1EEESC_EEEEENS5_IJNSA_ILi128EEENSA_ILi256EEENSA_ILi64EEEEEENS_6half_tENS5_IJlSC_lEEESJ_SK_NS4_8TiledMMAINS4_8MMA_AtomIJNS4_26SM100_MMA_F16BF16_2x1SM_SSISJ_SJ_fLi128ELi256ELNS4_4UMMA5MajorE0ELSP_0ELNSO_7ScaleInE0ELSQ_0EEEEEENS4_6LayoutINS5_IJSC_SC_SC_EEENS5_IJNSA_ILi0EEESV_SV_EEEEENS5_IJNS4_10UnderscoreESY_SY_EEEEENS4_18SM100_TMA_2SM_LOADENS4_14ComposedLayoutINS4_7SwizzleILi3ELi4ELi3EEENS4_18smem_ptr_flag_bitsILi16EEENST_INS5_IJNSA_ILi8EEESH_EEENS5_IJSH_SC_EEEEEEEvNS4_8identityES11_S1B_vS1C_EENS_8epilogue10collective18CollectiveEpilogueINS1E_23Sm100TmaWarpSpecializedILi4ELi2ELi32ELb1ELb0EEEJNS5_IJSH_SG_SH_EEENS5_IJNST_ISH_SC_EENST_INS5_IJNSA_ILi32EEESB_EEENS5_IJSC_SF_EEEEEEEESJ_SK_SJ_SK_NS1E_6fusion15FusionCallbacksIS1I_NS1Q_23LinCombPerRowBiasEltActINS1E_6thread4ReLuESJ_fSJ_SJ_fLi8ELNS_15FloatRoundStyleE2EEES1J_S1P_JEEENS4_5SM1004TMEM4LOAD26SM100_TMEM_LOAD_32dp32b32xENS4_13SM90_TMA_LOADENS12_INS13_ILi2ELi4ELi3EEES16_NST_INS5_IJS17_S1L_EEENS5_IJS1L_SC_EEEEEEENS4_39AutoVectorizingCopyWithAssumedAlignmentILi128EEENS4_14SM90_TMA_STOREES27_S29_S29_EEEvvEEEEvNT_6ParamsE) ;  /* 0xffffff5402347950 */ /* 0x000fea0003c3ffff */
        .weak           $__internal_2_$__cuda_sm10x_tcgen05_guardrail_trap_unallocated_columns_being_dealloced
        .type           $__internal_2_$__cuda_sm10x_tcgen05_guardrail_trap_unallocated_columns_being_dealloced,@function
        .size           $__internal_2_$__cuda_sm10x_tcgen05_guardrail_trap_unallocated_columns_being_dealloced,(.L_x_211 - $__internal_2_$__cuda_sm10x_tcgen05_guardrail_trap_unallocated_columns_being_dealloced)
$__internal_2_$__cuda_sm10x_tcgen05_guardrail_trap_unallocated_columns_being_dealloced:
[----:B------:R-:W-:Y:S05]  /*ab30*/  BPT.TRAP 0x1 ;  /* 0x000000040000795c */ /* 0x000fea0000300000 */
[----:B------:R-:W-:-:S04]  /*ab40*/  HFMA2 R3, -RZ, RZ, 0, 0 ;  /* 0x00000000ff037431 */ /* 0x000fc800000001ff */
[----:B------:R-:W-:Y:S05]  /*ab50*/  RET.REL.NODEC R2 `(_ZN7cutlass13device_kernelINS_4gemm6kernel13GemmUniversalIN4cute5tupleIJiiiiEEENS1_10collective13CollectiveMmaINS1_35MainloopSm100TmaUmmaWarpSpecializedILi8ELi2ELi4ENS5_IJNS4_1CILi2EEENSA_ILi1EEESC_EEEEENS5_IJNSA_ILi128EEENSA_ILi256EEENSA_ILi64EEEEEENS_6half_tENS5_IJlSC_lEEESJ_SK_NS4_8TiledMMAINS4_8MMA_AtomIJNS4_26SM100_MMA_F16BF16_2x1SM_SSISJ_SJ_fLi128ELi256ELNS4_4UMMA5MajorE0ELSP_0ELNSO_7ScaleInE0ELSQ_0EEEEEENS4_6LayoutINS5_IJSC_SC_SC_EEENS5_IJNSA_ILi0EEESV_SV_EEEEENS5_IJNS4_10UnderscoreESY_SY_EEEEENS4_18SM100_TMA_2SM_LOADENS4_14ComposedLayoutINS4_7SwizzleILi3ELi4ELi3EEENS4_18smem_ptr_flag_bitsILi16EEENST_INS5_IJNSA_ILi8EEESH_EEENS5_IJSH_SC_EEEEEEEvNS4_8identityES11_S1B_vS1C_EENS_8epilogue10collective18CollectiveEpilogueINS1E_23Sm100TmaWarpSpecializedILi4ELi2ELi32ELb1ELb0EEEJNS5_IJSH_SG_SH_EEENS5_IJNST_ISH_SC_EENST_INS5_IJNSA_ILi32EEESB_EEENS5_IJSC_SF_EEEEEEEESJ_SK_SJ_SK_NS1E_6fusion15FusionCallbacksIS1I_NS1Q_23LinCombPerRowBiasEltActINS1E_6thread4ReLuESJ_fSJ_SJ_fLi8ELNS_15FloatRoundStyleE2EEES1J_S1P_JEEENS4_5SM1004TMEM4LOAD26SM100_TMEM_LOAD_32dp32b32xENS4_13SM90_TMA_LOADENS12_INS13_ILi2ELi4ELi3EEES16_NST_INS5_IJS17_S1L_EEENS5_IJS1L_SC_EEEEEEENS4_39AutoVectorizingCopyWithAssumedAlignmentILi128EEENS4_14SM90_TMA_STOREES27_S29_S29_EEEvvEEEEvNT_6ParamsE) ;  /* 0xffffff5402287950 */ /* 0x000fea0003c3ffff */
.L_x_210:
[----:B------:R-:W-:-:S00]  /*ab60*/  BRA `(.L_x_210) ;  /* 0xfffffffc00fc7947 */ /* 0x000fc0000383ffff */
[----:B------:R-:W-:-:S00]  /*ab70*/  NOP ;  /* 0x0000000000007918 */ /* 0x000fc00000000000 */
        /* <DEDUP_REMOVED lines=8> */
.L_x_211:


//--------------------- .nv.global.init           --------------------------
	.section	.nv.global.init,"aw",@progbits
.nv.global.init:
	.type		$str$27,@object
	.size		$str$27,($str$28 - $str$27)
$str$27:
        /*0000*/ 	.byte	0x28, 0x61, 0x64, 0x64, 0x72, 0x65, 0x73, 0x73, 0x20, 0x26, 0x20, 0x6d, 0x61, 0x73, 0x6b, 0x29
        /*0010*/ 	.byte	0x20, 0x3d, 0x3d, 0x20, 0x30, 0x00
	.type		$str$28,@object
	.size		$str$28,($str$26 - $str$28)
$str$28:
        /*0016*/ 	.byte	0x2f, 0x74, 0x6d, 0x70, 0x2f, 0x63, 0x75, 0x74, 0x6c, 0x61, 0x73, 0x73, 0x5f, 0x73, 0x77, 0x65
        /*0026*/ 	.byte	0x65, 0x70, 0x5f, 0x73, 0x72, 0x63, 0x2f, 0x69, 0x6e, 0x63, 0x6c, 0x75, 0x64, 0x65, 0x2f, 0x63
        /*0036*/ 	.byte	0x75, 0x74, 0x65, 0x2f, 0x70, 0x6f, 0x69, 0x6e, 0x74, 0x65, 0x72, 0x5f, 0x66, 0x6c, 0x61, 0x67
        /*0046*/ 	.byte	0x67, 0x65, 0x64, 0x2e, 0x68, 0x70, 0x70, 0x00
	.type		$str$26,@object
	.size		$str$26,($str$25 - $str$26)
$str$26:
        /*004e*/ 	.byte	0x2f, 0x74, 0x6d, 0x70, 0x2f, 0x63, 0x75, 0x74, 0x6c, 0x61, 0x73, 0x73, 0x5f, 0x73, 0x77, 0x65
        /*005e*/ 	.byte	0x65, 0x70, 0x5f, 0x73, 0x72, 0x63, 0x2f, 0x69, 0x6e, 0x63, 0x6c, 0x75, 0x64, 0x65, 0x2f, 0x63
        /*006e*/ 	.byte	0x75, 0x74, 0x65, 0x2f, 0x61, 0x74, 0x6f, 0x6d, 0x2f, 0x63, 0x6f, 0x70, 0x79, 0x5f, 0x74, 0x72
        /*007e*/ 	.byte	0x61, 0x69, 0x74, 0x73, 0x5f, 0x73, 0x6d, 0x31, 0x30, 0x30, 0x2e, 0x68, 0x70, 0x70, 0x00
	.type		$str$25,@object
	.size		$str$25,(__unnamed_1 - $str$25)
$str$25:
        /*008d*/ 	.byte	0x28, 0x28, 0x75, 0x69, 0x6e, 0x74, 0x33, 0x32, 0x5f, 0x74, 0x28, 0x74, 0x68, 0x72, 0x65, 0x61
        /*009d*/ 	.byte	0x64, 0x49, 0x64, 0x78, 0x2e, 0x78, 0x29, 0x20, 0x2f, 0x20, 0x33, 0x32, 0x29, 0x20, 0x25, 0x20
        /*00ad*/ 	.byte	0x34, 0x29, 0x20, 0x3d, 0x3d, 0x20, 0x28, 0x28, 0x28, 0x74, 0x6d, 0x65, 0x6d, 0x5f, 0x61, 0x64
        /*00bd*/ 	.byte	0x64, 0x72, 0x20, 0x3e, 0x3e, 0x20, 0x31, 0x36, 0x29, 0x20, 0x2f, 0x20, 0x33, 0x32, 0x29, 0x20
        /*00cd*/ 	.byte	0x25, 0x20, 0x34, 0x29, 0x00
	.type		__unnamed_1,@object
	.size		__unnamed_1,(__unnamed_2 - __unnamed_1)
__unnamed_1:
        /*00d2*/ 	.byte	0x61, 0x75, 0x74, 0x6f, 0x20, 0x63, 0x75, 0x74, 0x65, 0x3a, 0x3a, 0x61, 0x73, 0x5f, 0x70, 0x6f
        /* <DEDUP_REMOVED lines=24> */
        /*0262*/ 	.byte	0x39, 0x36, 0x3e, 0x3e, 0x3e, 0x3e, 0x5d, 0x00
	.type		__unnamed_2,@object
	.size		__unnamed_2,(.L_2 - __unnamed_2)
__unnamed_2:
        /* <DEDUP_REMOVED lines=42> */
        /*050a*/ 	.byte	0x3e, 0x3e, 0x5d, 0x00
.L_2:


//--------------------- .nv.shared._ZN7cutlass13device_kernelINS_4gemm6kernel13GemmUniversalIN4cute5tupleIJiiiiEEENS1_10collective13CollectiveMmaINS1_35MainloopSm100TmaUmmaWarpSpecializedILi8ELi2ELi4ENS5_IJNS4_1CILi2EEENSA_ILi1EEESC_EEEEENS5_IJNSA_ILi128EEENSA_ILi256EEENSA_ILi64EEEEEENS_6half_tENS5_IJlSC_lEEESJ_SK_NS4_8TiledMMAINS4_8MMA_AtomIJNS4_26SM100_MMA_F16BF16_2x1SM_SSISJ_SJ_fLi128ELi256ELNS4_4UMMA5MajorE0ELSP_0ELNSO_7ScaleInE0ELSQ_0EEEEEENS4_6LayoutINS5_IJSC_SC_SC_EEENS5_IJNSA_ILi0EEESV_SV_EEEEENS5_IJNS4_10UnderscoreESY_SY_EEEEENS4_18SM100_TMA_2SM_LOADENS4_14ComposedLayoutINS4_7SwizzleILi3ELi4ELi3EEENS4_18smem_ptr_flag_bitsILi16EEENST_INS5_IJNSA_ILi8EEESH_EEENS5_IJSH_SC_EEEEEEEvNS4_8identityES11_S1B_vS1C_EENS_8epilogue10collective18CollectiveEpilogueINS1E_23Sm100TmaWarpSpecializedILi4ELi2ELi32ELb1ELb0EEEJNS5_IJSH_SG_SH_EEENS5_IJNST_ISH_SC_EENST_INS5_IJNSA_ILi32EEESB_EEENS5_IJSC_SF_EEEEEEEESJ_SK_SJ_SK_NS1E_6fusion15FusionCallbacksIS1I_NS1Q_23LinCombPerRowBiasEltActINS1E_6thread4ReLuESJ_fSJ_SJ_fLi8ELNS_15FloatRoundStyleE2EEES1J_S1P_JEEENS4_5SM1004TMEM4LOAD26SM100_TMEM_LOAD_32dp32b32xENS4_13SM90_TMA_LOADENS12_INS13_ILi2ELi4ELi3EEES16_NST_INS5_IJS17_S1L_EEENS5_IJS1L_SC_EEEEEEENS4_39AutoVectorizingCopyWithAssumedAlignmentILi128EEENS4_14SM90_TMA_STOREES27_S29_S29_EEEvvEEEEvNT_6ParamsE --------------------------
	.section	.nv.shared._ZN7cutlass13device_kernelINS_4gemm6kernel13GemmUniversalIN4cute5tupleIJiiiiEEENS1_10collective13CollectiveMmaINS1_35MainloopSm100TmaUmmaWarpSpecializedILi8ELi2ELi4ENS5_IJNS4_1CILi2EEENSA_ILi1EEESC_EEEEENS5_IJNSA_ILi128EEENSA_ILi256EEENSA_ILi64EEEEEENS_6half_tENS5_IJlSC_lEEESJ_SK_NS4_8TiledMMAINS4_8MMA_AtomIJNS4_26SM100_MMA_F16BF16_2x1SM_SSISJ_SJ_fLi128ELi256ELNS4_4UMMA5MajorE0ELSP_0ELNSO_7ScaleInE0ELSQ_0EEEEEENS4_6LayoutINS5_IJSC_SC_SC_EEENS5_IJNSA_ILi0EEESV_SV_EEEEENS5_IJNS4_10UnderscoreESY_SY_EEEEENS4_18SM100_TMA_2SM_LOADENS4_14ComposedLayoutINS4_7SwizzleILi3ELi4ELi3EEENS4_18smem_ptr_flag_bitsILi16EEENST_INS5_IJNSA_ILi8EEESH_EEENS5_IJSH_SC_EEEEEEEvNS4_8identityES11_S1B_vS1C_EENS_8epilogue10collective18CollectiveEpilogueINS1E_23Sm100TmaWarpSpecializedILi4ELi2ELi32ELb1ELb0EEEJNS5_IJSH_SG_SH_EEENS5_IJNST_ISH_SC_EENST_INS5_IJNSA_ILi32EEESB_EEENS5_IJSC_SF_EEEEEEEESJ_SK_SJ_SK_NS1E_6fusion15FusionCallbacksIS1I_NS1Q_23LinCombPerRowBiasEltActINS1E_6thread4ReLuESJ_fSJ_SJ_fLi8ELNS_15FloatRoundStyleE2EEES1J_S1P_JEEENS4_5SM1004TMEM4LOAD26SM100_TMEM_LOAD_32dp32b32xENS4_13SM90_TMA_LOADENS12_INS13_ILi2ELi4ELi3EEES16_NST_INS5_IJS17_S1L_EEENS5_IJS1L_SC_EEEEEEENS4_39AutoVectorizingCopyWithAssumedAlignmentILi128EEENS4_14SM90_TMA_STOREES27_S29_S29_EEEvvEEEEvNT_6ParamsE,"aw",@nobits
	.sectionflags	@""
	.align	16
	.zero		1024


//--------------------- .nv.shared.reserved.0     --------------------------
	.section	.nv.shared.reserved.0,"aw",@nobits
	.weak		__nv_reservedSMEM_offset_0_alias
	.size		__nv_reservedSMEM_offset_0_alias, 0, 64
	.other		__nv_reservedSMEM_offset_0_alias,@"STO_CUDA_RESERVED_SHARED STV_DEFAULT"
__nv_reservedSMEM_offset_0_alias:
	.zero		0
.nv.shared.reserved.0:
	.zero		64
	.weak		__nv_reservedSMEM_tcgen05_partition
	.type		__nv_reservedSMEM_tcgen05_partition,@object
	.size		__nv_reservedSMEM_tcgen05_partition,(.L_0 - __nv_reservedSMEM_tcgen05_partition)
__nv_reservedSMEM_tcgen05_partition:
	.zero		32
.L_0:


//--------------------- .nv.global                --------------------------
	.section	.nv.global,"aw",@nobits
.nv.global:
	.type		_ZN39_INTERNAL_9baa2146_4_k_cu_0fcdaf27_29824cute1_E,@object
	.size		_ZN39_INTERNAL_9baa2146_4_k_cu_0fcdaf27_29824cute1_E,(_ZN39_INTERNAL_9baa2146_4_k_cu_0fcdaf27_29824cuda3std3__45__cpo6cbeginE - _ZN39_INTERNAL_9baa2146_4_k_cu_0fcdaf27_29824cute1_E)
_ZN39_INTERNAL_9baa2146_4_k_cu_0fcdaf27_29824cute1_E:
	.zero		1
	.type		_ZN39_INTERNAL_9baa2146_4_k_cu_0fcdaf27_29824cuda3std3__45__cpo6cbeginE,@object
	.size		_ZN39_INTERNAL_9baa2146_4_k_cu_0fcdaf27_29824cuda3std3__45__cpo6cbeginE,(_ZN39_INTERNAL_9baa2146_4_k_cu_0fcdaf27_29824cuda3std3__48in_placeE - _ZN39_INTERNAL_9baa2146_4_k_cu_0fcdaf27_29824cuda3std3__45__cpo6cbeginE)
_ZN39_INTERNAL_9baa2146_4_k_cu_0fcdaf27_29824cuda3std3__45__cpo6cbeginE:
	.zero		1
	.type		_ZN39_INTERNAL_9baa2146_4_k_cu_0fcdaf27_29824cuda3std3__48in_placeE,@object
	.size		_ZN39_INTERNAL_9baa2146_4_k_cu_0fcdaf27_29824cuda3std3__48in_placeE,(_ZN39_INTERNAL_9baa2146_4_k_cu_0fcdaf27_29824cuda3std6ranges3__45__cpo9iter_moveE - _ZN39_INTERNAL_9baa2146_4_k_cu_0fcdaf27_29824cuda3std3__48in_placeE)
_ZN39_INTERNAL_9baa2146_4_k_cu_0fcdaf27_29824cuda3std3__48in_placeE:
	.zero		1
	.type		_ZN39_INTERNAL_9baa2146_4_k_cu_0fcdaf27_29824cuda3std6ranges3__45__cpo9iter_moveE,@object
	.size		_ZN39_INTERNAL_9baa2146_4_k_cu_0fcdaf27_29824cuda3std6ranges3__45__cpo9iter_moveE,(_ZN39_INTERNAL_9baa2146_4_k_cu_0fcdaf27_29824cuda3std3__45__cpo5beginE - _ZN39_INTERNAL_9baa2146_4_k_cu_0fcdaf27_29824cuda3std6ranges3__45__cpo9iter_moveE)
_ZN39_INTERNAL_9baa2146_4_k_cu_0fcdaf27_29824cuda3std6ranges3__45__cpo9iter_moveE:
	.zero		1
	.type		_ZN39_INTERNAL_9baa2146_4_k_cu_0fcdaf27_29824cuda3std3__45__cpo5beginE,@object
	.size		_ZN39_INTERNAL_9baa2146_4_k_cu_0fcdaf27_29824cuda3std3__45__cpo5beginE,(_ZN39_INTERNAL_9baa2146_4_k_cu_0fcdaf27_29824cuda3std3__441_GLOBAL__N__9baa2146_4_k_cu_0fcdaf27_29826ignoreE - _ZN39_INTERNAL_9baa2146_4_k_cu_0fcdaf27_29824cuda3std3__45__cpo5beginE)
_ZN39_INTERNAL_9baa2146_4_k_cu_0fcdaf27_29824cuda3std3__45__cpo5beginE:
	.zero		1
	.type		_ZN39_INTERNAL_9baa2146_4_k_cu_0fcdaf27_29824cuda3std3__441_GLOBAL__N__9baa2146_4_k_cu_0fcdaf27_29826ignoreE,@object
	.size		_ZN39_INTERNAL_9baa2146_4_k_cu_0fcdaf27_29824cuda3std3__441_GLOBAL__N__9baa2146_4_k_cu_0fcdaf27_29826ignoreE,(_ZN39_INTERNAL_9baa2146_4_k_cu_0fcdaf27_29824cute7productE - _ZN39_INTERNAL_9baa2146_4_k_cu_0fcdaf27_29824cuda3std3__441_GLOBAL__N__9baa2146_4_k_cu_0fcdaf27_29826ignoreE)
_ZN39_INTERNAL_9baa2146_4_k_cu_0fcdaf27_29824cuda3std3__441_GLOBAL__N__9baa2146_4_k_cu_0fcdaf27_29826ignoreE:
	.zero		1
	.type		_ZN39_INTERNAL_9baa2146_4_k_cu_0fcdaf27_29824cute7productE,@object
	.size		_ZN39_INTERNAL_9baa2146_4_k_cu_0fcdaf27_29824cute7productE,(_ZN39_INTERNAL_9baa2146_4_k_cu_0fcdaf27_29824cuda3std3__45__cpo3endE - _ZN39_INTERNAL_9baa2146_4_k_cu_0fcdaf27_29824cute7productE)
_ZN39_INTERNAL_9baa2146_4_k_cu_0fcdaf27_29824cute7productE:
	.zero		1
	.type		_ZN39_INTERNAL_9baa2146_4_k_cu_0fcdaf27_29824cuda3std3__45__cpo3endE,@object
	.size		_ZN39_INTERNAL_9baa2146_4_k_cu_0fcdaf27_29824cuda3std3__45__cpo3endE,(_ZN39_INTERNAL_9baa2146_4_k_cu_0fcdaf27_29824cuda3std3__419piecewise_constructE - _ZN39_INTERNAL_9baa2146_4_k_cu_0fcdaf27_29824cuda3std3__45__cpo3endE)
_ZN39_INTERNAL_9baa2146_4_k_cu_0fcdaf27_29824cuda3std3__45__cpo3endE:
	.zero		1
	.type		_ZN39_INTERNAL_9baa2146_4_k_cu_0fcdaf27_29824cuda3std3__419piecewise_constructE,@object
	.size		_ZN39_INTERNAL_9baa2146_4_k_cu_0fcdaf27_29824cuda3std3__419piecewise_constructE,(_ZN39_INTERNAL_9baa2146_4_k_cu_0fcdaf27_29824cuda3std3__45__cpo4cendE - _ZN39_INTERNAL_9baa2146_4_k_cu_0fcdaf27_29824cuda3std3__419piecewise_constructE)
_ZN39_INTERNAL_9baa2146_4_k_cu_0fcdaf27_29824cuda3std3__419piecewise_constructE:
	.zero		1
	.type		_ZN39_INTERNAL_9baa2146_4_k_cu_0fcdaf27_29824cuda3std3__45__cpo4cendE,@object
	.size		_ZN39_INTERNAL_9baa2146_4_k_cu_0fcdaf27_29824cuda3std3__45__cpo4cendE,(_ZN39_INTERNAL_9baa2146_4_k_cu_0fcdaf27_29824cuda3std6ranges3__45__cpo4swapE - _ZN39_INTERNAL_9baa2146_4_k_cu_0fcdaf27_29824cuda3std3__45__cpo4cendE)
_ZN39_INTERNAL_9baa2146_4_k_cu_0fcdaf27_29824cuda3std3__45__cpo4cendE:
	.zero		1
	.type		_ZN39_INTERNAL_9baa2146_4_k_cu_0fcdaf27_29824cuda3std6ranges3__45__cpo4swapE,@object
	.size		_ZN39_INTERNAL_9baa2146_4_k_cu_0fcdaf27_29824cuda3std6ranges3__45__cpo4swapE,(.L_10 - _ZN39_INTERNAL_9baa2146_4_k_cu_0fcdaf27_29824cuda3std6ranges3__45__cpo4swapE)
_ZN39_INTERNAL_9baa2146_4_k_cu_0fcdaf27_29824cuda3std6ranges3__45__cpo4swapE:
	.zero		1
.L_10:


//--------------------- .nv.constant0._ZN7cutlass13device_kernelINS_4gemm6kernel13GemmUniversalIN4cute5tupleIJiiiiEEENS1_10collective13CollectiveMmaINS1_35MainloopSm100TmaUmmaWarpSpecializedILi8ELi2ELi4ENS5_IJNS4_1CILi2EEENSA_ILi1EEESC_EEEEENS5_IJNSA_ILi128EEENSA_ILi256EEENSA_ILi64EEEEEENS_6half_tENS5_IJlSC_lEEESJ_SK_NS4_8TiledMMAINS4_8MMA_AtomIJNS4_26SM100_MMA_F16BF16_2x1SM_SSISJ_SJ_fLi128ELi256ELNS4_4UMMA5MajorE0ELSP_0ELNSO_7ScaleInE0ELSQ_0EEEEEENS4_6LayoutINS5_IJSC_SC_SC_EEENS5_IJNSA_ILi0EEESV_SV_EEEEENS5_IJNS4_10UnderscoreESY_SY_EEEEENS4_18SM100_TMA_2SM_LOADENS4_14ComposedLayoutINS4_7SwizzleILi3ELi4ELi3EEENS4_18smem_ptr_flag_bitsILi16EEENST_INS5_IJNSA_ILi8EEESH_EEENS5_IJSH_SC_EEEEEEEvNS4_8identityES11_S1B_vS1C_EENS_8epilogue10collective18CollectiveEpilogueINS1E_23Sm100TmaWarpSpecializedILi4ELi2ELi32ELb1ELb0EEEJNS5_IJSH_SG_SH_EEENS5_IJNST_ISH_SC_EENST_INS5_IJNSA_ILi32EEESB_EEENS5_IJSC_SF_EEEEEEEESJ_SK_SJ_SK_NS1E_6fusion15FusionCallbacksIS1I_NS1Q_23LinCombPerRowBiasEltActINS1E_6thread4ReLuESJ_fSJ_SJ_fLi8ELNS_15FloatRoundStyleE2EEES1J_S1P_JEEENS4_5SM1004TMEM4LOAD26SM100_TMEM_LOAD_32dp32b32xENS4_13SM90_TMA_LOADENS12_INS13_ILi2ELi4ELi3EEES16_NST_INS5_IJS17_S1L_EEENS5_IJS1L_SC_EEEEEEENS4_39AutoVectorizingCopyWithAssumedAlignmentILi128EEENS4_14SM90_TMA_STOREES27_S29_S29_EEEvvEEEEvNT_6ParamsE --------------------------
	.section	.nv.constant0._ZN7cutlass13device_kernelINS_4gemm6kernel13GemmUniversalIN4cute5tupleIJiiiiEEENS1_10collective13CollectiveMmaINS1_35MainloopSm100TmaUmmaWarpSpecializedILi8ELi2ELi4ENS5_IJNS4_1CILi2EEENSA_ILi1EEESC_EEEEENS5_IJNSA_ILi128EEENSA_ILi256EEENSA_ILi64EEEEEENS_6half_tENS5_IJlSC_lEEESJ_SK_NS4_8TiledMMAINS4_8MMA_AtomIJNS4_26SM100_MMA_F16BF16_2x1SM_SSISJ_SJ_fLi128ELi256ELNS4_4UMMA5MajorE0ELSP_0ELNSO_7ScaleInE0ELSQ_0EEEEEENS4_6LayoutINS5_IJSC_SC_SC_EEENS5_IJNSA_ILi0EEESV_SV_EEEEENS5_IJNS4_10UnderscoreESY_SY_EEEEENS4_18SM100_TMA_2SM_LOADENS4_14ComposedLayoutINS4_7SwizzleILi3ELi4ELi3EEENS4_18smem_ptr_flag_bitsILi16EEENST_INS5_IJNSA_ILi8EEESH_EEENS5_IJSH_SC_EEEEEEEvNS4_8identityES11_S1B_vS1C_EENS_8epilogue10collective18CollectiveEpilogueINS1E_23Sm100TmaWarpSpecializedILi4ELi2ELi32ELb1ELb0EEEJNS5_IJSH_SG_SH_EEENS5_IJNST_ISH_SC_EENST_INS5_IJNSA_ILi32EEESB_EEENS5_IJSC_SF_EEEEEEEESJ_SK_SJ_SK_NS1E_6fusion15FusionCallbacksIS1I_NS1Q_23LinCombPerRowBiasEltActINS1E_6thread4ReLuESJ_fSJ_SJ_fLi8ELNS_15FloatRoundStyleE2EEES1J_S1P_JEEENS4_5SM1004TMEM4LOAD26SM100_TMEM_LOAD_32dp32b32xENS4_13SM90_TMA_LOADENS12_INS13_ILi2ELi4ELi3EEES16_NST_INS5_IJS17_S1L_EEENS5_IJS1L_SC_EEEEEEENS4_39AutoVectorizingCopyWithAssumedAlignmentILi128EEENS4_14SM90_TMA_STOREES27_S29_S29_EEEvvEEEEvNT_6ParamsE,"a",@progbits
	.sectionflags	@""
	.align	4
.nv.constant0._ZN7cutlass13device_kernelINS_4gemm6kernel13GemmUniversalIN4cute5tupleIJiiiiEEENS1_10collective13CollectiveMmaINS1_35MainloopSm100TmaUmmaWarpSpecializedILi8ELi2ELi4ENS5_IJNS4_1CILi2EEENSA_ILi1EEESC_EEEEENS5_IJNSA_ILi128EEENSA_ILi256EEENSA_ILi64EEEEEENS_6half_tENS5_IJlSC_lEEESJ_SK_NS4_8TiledMMAINS4_8MMA_AtomIJNS4_26SM100_MMA_F16BF16_2x1SM_SSISJ_SJ_fLi128ELi256ELNS4_4UMMA5MajorE0ELSP_0ELNSO_7ScaleInE0ELSQ_0EEEEEENS4_6LayoutINS5_IJSC_SC_SC_EEENS5_IJNSA_ILi0EEESV_SV_EEEEENS5_IJNS4_10UnderscoreESY_SY_EEEEENS4_18SM100_TMA_2SM_LOADENS4_14ComposedLayoutINS4_7SwizzleILi3ELi4ELi3EEENS4_18smem_ptr_flag_bitsILi16EEENST_INS5_IJNSA_ILi8EEESH_EEENS5_IJSH_SC_EEEEEEEvNS4_8identityES11_S1B_vS1C_EENS_8epilogue10collective18CollectiveEpilogueINS1E_23Sm100TmaWarpSpecializedILi4ELi2ELi32ELb1ELb0EEEJNS5_IJSH_SG_SH_EEENS5_IJNST_ISH_SC_EENST_INS5_IJNSA_ILi32EEESB_EEENS5_IJSC_SF_EEEEEEEESJ_SK_SJ_SK_NS1E_6fusion15FusionCallbacksIS1I_NS1Q_23LinCombPerRowBiasEltActINS1E_6thread4ReLuESJ_fSJ_SJ_fLi8ELNS_15FloatRoundStyleE2EEES1J_S1P_JEEENS4_5SM1004TMEM4LOAD26SM100_TMEM_LOAD_32dp32b32xENS4_13SM90_TMA_LOADENS12_INS13_ILi2ELi4ELi3EEES16_NST_INS5_IJS17_S1L_EEENS5_IJS1L_SC_EEEEEEENS4_39AutoVectorizingCopyWithAssumedAlignmentILi128EEENS4_14SM90_TMA_STOREES27_S29_S29_EEEvvEEEEvNT_6ParamsE:
	.zero		2944


//--------------------- SYMBOLS --------------------------

	.type		.nv.reservedSmem.offset0,@object
	.size		.nv.reservedSmem.offset0,0x4
	.type		.nv.reservedSmem.cap,@object
	.size		.nv.reservedSmem.cap,0x4
	.type		__assertfail,@function
